	.target	sm_90a

	.elftype	@"ET_EXEC"


//--------------------- .note.nv.tkinfo           --------------------------
	.section	.note.nv.tkinfo,"",@"SHT_NOTE"
	.sectionflags	@"SHF_NOTE_NV_TKINFO"
	.tkinfo
        /*0018*/ 	.word	0x00000002
        /*0030*/ 	.string	""
        /*0030*/ 	.string	"ptxas"
        /*0030*/ 	.string	"Cuda compilation tools, release 13.0, V13.0.88"
        /*0030*/ 	.string	"Build cuda_13.0.r13.0/compiler.36424714_0"
        /*0030*/ 	.string	"-arch sm_90a -m 64 "



//--------------------- .note.nv.cuinfo           --------------------------
	.section	.note.nv.cuinfo,"",@"SHT_NOTE"
	.sectionflags	@"SHF_NOTE_NV_CUINFO"
        /*0018*/ 	.short	0x0002
        /*001a*/ 	.short	0x005a
        /*001c*/ 	.short	0x0082
	.zero		2


//--------------------- .nv.info                  --------------------------
	.section	.nv.info,"",@"SHT_CUDA_INFO"
	.align	4


	//----- nvinfo : EIATTR_REGCOUNT
	.align		4
        /*0000*/ 	.byte	0x04, 0x2f
        /*0002*/ 	.short	(.L_15 - .L_14)
	.align		4
.L_14:
        /*0004*/ 	.word	index@(_ZN7cutlass13device_kernelINS_4gemm6kernel13GemmUniversalIN4cute5tupleIJiiiiEEENS1_10collective13CollectiveMmaINS1_34MainloopSm90TmaGmmaWarpSpecializedILi22ENS5_IJNS4_1CILi2EEENSA_ILi1EEESC_EEENS1_32KernelTmaWarpSpecializedPingpongEEENS5_IJNSA_ILi64EEENSA_ILi96EEENSA_ILi32EEEEEENS_6half_tENS5_IJlSC_lEEESK_SL_NS4_8TiledMMAINS4_8MMA_AtomIJNS4_4SM904GMMA25MMA_64x96x16_F32F16F16_SSILNSP_5MajorE0ELSR_0ELNSP_7ScaleInE1ELSS_1EEEEEENS4_6LayoutINS5_IJSC_SC_SC_EEENS5_IJNSA_ILi0EEESX_SX_EEEEENS5_IJNS4_10UnderscoreES10_S10_EEEEENS4_13SM90_TMA_LOADENS4_14ComposedLayoutINS4_7SwizzleILi2ELi4ELi3EEENS4_18smem_ptr_flag_bitsILi16EEENSV_INS5_IJNSA_ILi8EEESI_EEENS5_IJSI_SC_EEEEEEEvNS4_8identityENS4_23SM90_TMA_LOAD_MULTICASTES1D_vS1E_EENS_8epilogue10collective6detail29Sm90TmaWarpSpecializedAdapterINS1I_15DefaultEpilogueISK_SL_SL_NS1H_6thread17LinearCombinationISK_Li1EffLNS1M_9ScaleType4KindE0ELNS_15FloatRoundStyleE2ESK_EENS1_15EpilogueDefaultEEEEEvvEEEEvNT_6ParamsE)
        /*0008*/ 	.word	0x000000a8


	//----- nvinfo : EIATTR_FRAME_SIZE
	.align		4
.L_15:
        /*000c*/ 	.byte	0x04, 0x11
        /*000e*/ 	.short	(.L_17 - .L_16)
	.align		4
.L_16:
        /*0010*/ 	.word	index@(_ZN7cutlass13device_kernelINS_4gemm6kernel13GemmUniversalIN4cute5tupleIJiiiiEEENS1_10collective13CollectiveMmaINS1_34MainloopSm90TmaGmmaWarpSpecializedILi22ENS5_IJNS4_1CILi2EEENSA_ILi1EEESC_EEENS1_32KernelTmaWarpSpecializedPingpongEEENS5_IJNSA_ILi64EEENSA_ILi96EEENSA_ILi32EEEEEENS_6half_tENS5_IJlSC_lEEESK_SL_NS4_8TiledMMAINS4_8MMA_AtomIJNS4_4SM904GMMA25MMA_64x96x16_F32F16F16_SSILNSP_5MajorE0ELSR_0ELNSP_7ScaleInE1ELSS_1EEEEEENS4_6LayoutINS5_IJSC_SC_SC_EEENS5_IJNSA_ILi0EEESX_SX_EEEEENS5_IJNS4_10UnderscoreES10_S10_EEEEENS4_13SM90_TMA_LOADENS4_14ComposedLayoutINS4_7SwizzleILi2ELi4ELi3EEENS4_18smem_ptr_flag_bitsILi16EEENSV_INS5_IJNSA_ILi8EEESI_EEENS5_IJSI_SC_EEEEEEEvNS4_8identityENS4_23SM90_TMA_LOAD_MULTICASTES1D_vS1E_EENS_8epilogue10collective6detail29Sm90TmaWarpSpecializedAdapterINS1I_15DefaultEpilogueISK_SL_SL_NS1H_6thread17LinearCombinationISK_Li1EffLNS1M_9ScaleType4KindE0ELNS_15FloatRoundStyleE2ESK_EENS1_15EpilogueDefaultEEEEEvvEEEEvNT_6ParamsE)
        /*0014*/ 	.word	0x00000008


	//----- nvinfo : EIATTR_MIN_STACK_SIZE
	.align		4
.L_17:
        /*0018*/ 	.byte	0x04, 0x12
        /*001a*/ 	.short	(.L_19 - .L_18)
	.align		4
.L_18:
        /*001c*/ 	.word	index@(_ZN7cutlass13device_kernelINS_4gemm6kernel13GemmUniversalIN4cute5tupleIJiiiiEEENS1_10collective13CollectiveMmaINS1_34MainloopSm90TmaGmmaWarpSpecializedILi22ENS5_IJNS4_1CILi2EEENSA_ILi1EEESC_EEENS1_32KernelTmaWarpSpecializedPingpongEEENS5_IJNSA_ILi64EEENSA_ILi96EEENSA_ILi32EEEEEENS_6half_tENS5_IJlSC_lEEESK_SL_NS4_8TiledMMAINS4_8MMA_AtomIJNS4_4SM904GMMA25MMA_64x96x16_F32F16F16_SSILNSP_5MajorE0ELSR_0ELNSP_7ScaleInE1ELSS_1EEEEEENS4_6LayoutINS5_IJSC_SC_SC_EEENS5_IJNSA_ILi0EEESX_SX_EEEEENS5_IJNS4_10UnderscoreES10_S10_EEEEENS4_13SM90_TMA_LOADENS4_14ComposedLayoutINS4_7SwizzleILi2ELi4ELi3EEENS4_18smem_ptr_flag_bitsILi16EEENSV_INS5_IJNSA_ILi8EEESI_EEENS5_IJSI_SC_EEEEEEEvNS4_8identityENS4_23SM90_TMA_LOAD_MULTICASTES1D_vS1E_EENS_8epilogue10collective6detail29Sm90TmaWarpSpecializedAdapterINS1I_15DefaultEpilogueISK_SL_SL_NS1H_6thread17LinearCombinationISK_Li1EffLNS1M_9ScaleType4KindE0ELNS_15FloatRoundStyleE2ESK_EENS1_15EpilogueDefaultEEEEEvvEEEEvNT_6ParamsE)
        /*0020*/ 	.word	0x00000008
.L_19:


//--------------------- .nv.compat                --------------------------
	.section	.nv.compat,"",@"SHT_CUDA_COMPAT_INFO"
	.align	4
        /*0000*/ 	.byte	0x02, 0x09, 0x01, 0x00, 0x02, 0x02, 0x04, 0x00, 0x02, 0x05, 0x05, 0x00, 0x03, 0x07, 0x01, 0x01
        /*0010*/ 	.byte	0x02, 0x03, 0x01, 0x00, 0x02, 0x06, 0x01, 0x00, 0x04, 0x0b, 0x08, 0x00, 0x00, 0x00, 0x00, 0x00
        /*0020*/ 	.byte	0x00, 0x00, 0x00, 0x00


//--------------------- .nv.info._ZN7cutlass13device_kernelINS_4gemm6kernel13GemmUniversalIN4cute5tupleIJiiiiEEENS1_10collective13CollectiveMmaINS1_34MainloopSm90TmaGmmaWarpSpecializedILi22ENS5_IJNS4_1CILi2EEENSA_ILi1EEESC_EEENS1_32KernelTmaWarpSpecializedPingpongEEENS5_IJNSA_ILi64EEENSA_ILi96EEENSA_ILi32EEEEEENS_6half_tENS5_IJlSC_lEEESK_SL_NS4_8TiledMMAINS4_8MMA_AtomIJNS4_4SM904GMMA25MMA_64x96x16_F32F16F16_SSILNSP_5MajorE0ELSR_0ELNSP_7ScaleInE1ELSS_1EEEEEENS4_6LayoutINS5_IJSC_SC_SC_EEENS5_IJNSA_ILi0EEESX_SX_EEEEENS5_IJNS4_10UnderscoreES10_S10_EEEEENS4_13SM90_TMA_LOADENS4_14ComposedLayoutINS4_7SwizzleILi2ELi4ELi3EEENS4_18smem_ptr_flag_bitsILi16EEENSV_INS5_IJNSA_ILi8EEESI_EEENS5_IJSI_SC_EEEEEEEvNS4_8identityENS4_23SM90_TMA_LOAD_MULTICASTES1D_vS1E_EENS_8epilogue10collective6detail29Sm90TmaWarpSpecializedAdapterINS1I_15DefaultEpilogueISK_SL_SL_NS1H_6thread17LinearCombinationISK_Li1EffLNS1M_9ScaleType4KindE0ELNS_15FloatRoundStyleE2ESK_EENS1_15EpilogueDefaultEEEEEvvEEEEvNT_6ParamsE --------------------------
	.section	.nv.info._ZN7cutlass13device_kernelINS_4gemm6kernel13GemmUniversalIN4cute5tupleIJiiiiEEENS1_10collective13CollectiveMmaINS1_34MainloopSm90TmaGmmaWarpSpecializedILi22ENS5_IJNS4_1CILi2EEENSA_ILi1EEESC_EEENS1_32KernelTmaWarpSpecializedPingpongEEENS5_IJNSA_ILi64EEENSA_ILi96EEENSA_ILi32EEEEEENS_6half_tENS5_IJlSC_lEEESK_SL_NS4_8TiledMMAINS4_8MMA_AtomIJNS4_4SM904GMMA25MMA_64x96x16_F32F16F16_SSILNSP_5MajorE0ELSR_0ELNSP_7ScaleInE1ELSS_1EEEEEENS4_6LayoutINS5_IJSC_SC_SC_EEENS5_IJNSA_ILi0EEESX_SX_EEEEENS5_IJNS4_10UnderscoreES10_S10_EEEEENS4_13SM90_TMA_LOADENS4_14ComposedLayoutINS4_7SwizzleILi2ELi4ELi3EEENS4_18smem_ptr_flag_bitsILi16EEENSV_INS5_IJNSA_ILi8EEESI_EEENS5_IJSI_SC_EEEEEEEvNS4_8identityENS4_23SM90_TMA_LOAD_MULTICASTES1D_vS1E_EENS_8epilogue10collective6detail29Sm90TmaWarpSpecializedAdapterINS1I_15DefaultEpilogueISK_SL_SL_NS1H_6thread17LinearCombinationISK_Li1EffLNS1M_9ScaleType4KindE0ELNS_15FloatRoundStyleE2ESK_EENS1_15EpilogueDefaultEEEEEvvEEEEvNT_6ParamsE,"",@"SHT_CUDA_INFO"
	.sectionflags	@""
	.align	4


	//----- nvinfo : EIATTR_CUDA_API_VERSION
	.align		4
        /*0000*/ 	.byte	0x04, 0x37
        /*0002*/ 	.short	(.L_21 - .L_20)
.L_20:
        /*0004*/ 	.word	0x00000082


	//----- nvinfo : EIATTR_KPARAM_INFO
	.align		4
.L_21:
        /*0008*/ 	.byte	0x04, 0x17
        /*000a*/ 	.short	(.L_23 - .L_22)
.L_22:
        /*000c*/ 	.word	0x00000000
        /*0010*/ 	.short	0x0000
        /*0012*/ 	.short	0x0070
        /*0014*/ 	.byte	0x00, 0xf0, 0x01, 0x10


	//----- nvinfo : EIATTR_SPARSE_MMA_MASK
	.align		4
.L_23:
        /*0018*/ 	.byte	0x03, 0x50
        /*001a*/ 	.short	0x0000


	//----- nvinfo : EIATTR_MAXREG_COUNT
	.align		4
        /*001c*/ 	.byte	0x03, 0x1b
        /*001e*/ 	.short	0x00a8


	//----- nvinfo : EIATTR_NUM_BARRIERS
	.align		4
        /*0020*/ 	.byte	0x02, 0x4c
        /*0022*/ 	.byte	0x01
	.zero		1


	//----- nvinfo : EIATTR_EXTERNS
	.align		4
        /*0024*/ 	.byte	0x04, 0x0f
        /*0026*/ 	.short	(.L_25 - .L_24)


	//   ....[0]....
	.align		4
.L_24:
        /*0028*/ 	.word	index@(__assertfail)


	//----- nvinfo : EIATTR_ANNOTATIONS
	.align		4
.L_25:
        /*002c*/ 	.byte	0x04, 0x55
        /*002e*/ 	.short	(.L_27 - .L_26)


	//   ....[0]....
.L_26:
        /*0030*/ 	.word	0x00000001
        /*0034*/ 	.byte	0x20, 0x10, 0x00, 0x00, 0x01, 0x00, 0x00, 0x00, 0x10, 0x55, 0x00, 0x00, 0x01, 0x00, 0x00, 0x00
        /*0044*/ 	.byte	0x80, 0x61, 0x00, 0x00


	//----- nvinfo : EIATTR_MERCURY_ISA_VERSION
	.align		4
.L_27:
        /*0048*/ 	.byte	0x03, 0x5f
        /*004a*/ 	.short	0x0101


	//----- nvinfo : EIATTR_INT_WARP_WIDE_INSTR_OFFSETS
	.align		4
        /*004c*/ 	.byte	0x04, 0x31
        /*004e*/ 	.short	(.L_29 - .L_28)


	//   ....[0]....
.L_28:
        /*0050*/ 	.word	0x000007a0


	//   ....[1]....
        /*0054*/ 	.word	0x000007d0


	//   ....[2]....
        /*0058*/ 	.word	0x00000810


	//   ....[3]....
        /*005c*/ 	.word	0x00000940


	//   ....[4]....
        /*0060*/ 	.word	0x00000950


	//   ....[5]....
        /*0064*/ 	.word	0x00000960


	//   ....[6]....
        /*0068*/ 	.word	0x00000a00


	//   ....[7]....
        /*006c*/ 	.word	0x00000a40


	//   ....[8]....
        /*0070*/ 	.word	0x00002090


	//----- nvinfo : EIATTR_COOP_GROUP_MASK_REGIDS
	.align		4
.L_29:
        /*0074*/ 	.byte	0x04, 0x29
        /*0076*/ 	.short	(.L_31 - .L_30)


	//   ....[0]....
.L_30:
        /*0078*/ 	.word	0xffffffff


	//   ....[1]....
        /*007c*/ 	.word	0xffffffff


	//   ....[2]....
        /*0080*/ 	.word	0xffffffff


	//   ....[3]....
        /*0084*/ 	.word	0xffffffff


	//   ....[4]....
        /*0088*/ 	.word	0xffffffff


	//   ....[5]....
        /*008c*/ 	.word	0xffffffff


	//   ....[6]....
        /*0090*/ 	.word	0xffffffff


	//----- nvinfo : EIATTR_COOP_GROUP_INSTR_OFFSETS
	.align		4
.L_31:
        /*0094*/ 	.byte	0x04, 0x28
        /*0096*/ 	.short	(.L_33 - .L_32)


	//   ....[0]....
.L_32:
        /*0098*/ 	.word	0x00000070


	//   ....[1]....
        /*009c*/ 	.word	0x00000080


	//   ....[2]....
        /*00a0*/ 	.word	0x00000140


	//   ....[3]....
        /*00a4*/ 	.word	0x00000560


	//   ....[4]....
        /*00a8*/ 	.word	0x000005a0


	//   ....[5]....
        /*00ac*/ 	.word	0x00000980


	//   ....[6]....
        /*00b0*/ 	.word	0x00000bc0


	//----- nvinfo : EIATTR_REG_RECONFIG
	.align		4
.L_33:
        /*00b4*/ 	.byte	0x01, 0x54
	.zero		2


	//----- nvinfo : EIATTR_SYSCALL_OFFSETS
	.align		4
        /*00b8*/ 	.byte	0x04, 0x46
        /*00ba*/ 	.short	(.L_35 - .L_34)


	//   ....[0]....
.L_34:
        /*00bc*/ 	.word	0x00001ad0


	//----- nvinfo : EIATTR_MBARRIER_INSTR_OFFSETS
	.align		4
.L_35:
        /*00c0*/ 	.byte	0x04, 0x39
        /*00c2*/ 	.short	(.L_37 - .L_36)


	//   ....[0]....
.L_36:
        /*00c4*/ 	.word	0x00000280
        /*00c8*/ 	.word	0x000000ff
        /*00cc*/ 	.word	0x00000000
        /*00d0*/ 	.short	0x0100
        /*00d2*/ 	.byte	0x08
	.zero		1


	//   ....[1]....
        /*00d4*/ 	.word	0x00000290
        /*00d8*/ 	.word	0x000000ff
        /*00dc*/ 	.word	0x000000b0
        /*00e0*/ 	.short	0x0100
        /*00e2*/ 	.byte	0x08
	.zero		1


	//   ....[2]....
        /*00e4*/ 	.word	0x000002a0
        /*00e8*/ 	.word	0x000000ff
        /*00ec*/ 	.word	0x00000008
        /*00f0*/ 	.short	0x0100
        /*00f2*/ 	.byte	0x08
	.zero		1


	//   ....[3]....
        /*00f4*/ 	.word	0x000002b0
        /*00f8*/ 	.word	0x000000ff
        /*00fc*/ 	.word	0x000000b8
        /*0100*/ 	.short	0x0100
        /*0102*/ 	.byte	0x08
	.zero		1


	//   ....[4]....
        /*0104*/ 	.word	0x000002c0
        /*0108*/ 	.word	0x000000ff
        /*010c*/ 	.word	0x00000010
        /*0110*/ 	.short	0x0100
        /*0112*/ 	.byte	0x08
	.zero		1


	//   ....[5]....
        /*0114*/ 	.word	0x000002d0
        /*0118*/ 	.word	0x000000ff
        /*011c*/ 	.word	0x000000c0
        /*0120*/ 	.short	0x0100
        /*0122*/ 	.byte	0x08
	.zero		1


	//   ....[6]....
        /*0124*/ 	.word	0x000002e0
        /*0128*/ 	.word	0x000000ff
        /*012c*/ 	.word	0x00000018
        /*0130*/ 	.short	0x0100
        /*0132*/ 	.byte	0x08
	.zero		1


	//   ....[7]....
        /*0134*/ 	.word	0x000002f0
        /*0138*/ 	.word	0x000000ff
        /*013c*/ 	.word	0x000000c8
        /*0140*/ 	.short	0x0100
        /*0142*/ 	.byte	0x08
	.zero		1


	//   ....[8]....
        /*0144*/ 	.word	0x00000300
        /*0148*/ 	.word	0x000000ff
        /*014c*/ 	.word	0x00000020
        /*0150*/ 	.short	0x0100
        /*0152*/ 	.byte	0x08
	.zero		1


	//   ....[9]....
        /*0154*/ 	.word	0x00000310
        /*0158*/ 	.word	0x000000ff
        /*015c*/ 	.word	0x000000d0
        /*0160*/ 	.short	0x0100
        /*0162*/ 	.byte	0x08
	.zero		1


	//   ....[10]....
        /*0164*/ 	.word	0x00000320
        /*0168*/ 	.word	0x000000ff
        /*016c*/ 	.word	0x00000028
        /*0170*/ 	.short	0x0100
        /*0172*/ 	.byte	0x08
	.zero		1


	//   ....[11]....
        /*0174*/ 	.word	0x00000330
        /*0178*/ 	.word	0x000000ff
        /*017c*/ 	.word	0x000000d8
        /*0180*/ 	.short	0x0100
        /*0182*/ 	.byte	0x08
	.zero		1


	//   ....[12]....
        /*0184*/ 	.word	0x00000340
        /*0188*/ 	.word	0x000000ff
        /*018c*/ 	.word	0x00000030
        /*0190*/ 	.short	0x0100
        /*0192*/ 	.byte	0x08
	.zero		1


	//   ....[13]....
        /*0194*/ 	.word	0x00000350
        /*0198*/ 	.word	0x000000ff
        /*019c*/ 	.word	0x000000e0
        /*01a0*/ 	.short	0x0100
        /*01a2*/ 	.byte	0x08
	.zero		1


	//   ....[14]....
        /*01a4*/ 	.word	0x00000360
        /*01a8*/ 	.word	0x000000ff
        /*01ac*/ 	.word	0x00000038
        /*01b0*/ 	.short	0x0100
        /*01b2*/ 	.byte	0x08
	.zero		1


	//   ....[15]....
        /*01b4*/ 	.word	0x00000370
        /*01b8*/ 	.word	0x000000ff
        /*01bc*/ 	.word	0x000000e8
        /*01c0*/ 	.short	0x0100
        /*01c2*/ 	.byte	0x08
	.zero		1


	//   ....[16]....
        /*01c4*/ 	.word	0x00000380
        /*01c8*/ 	.word	0x000000ff
        /*01cc*/ 	.word	0x00000040
        /*01d0*/ 	.short	0x0100
        /*01d2*/ 	.byte	0x08
	.zero		1


	//   ....[17]....
        /*01d4*/ 	.word	0x00000390
        /*01d8*/ 	.word	0x000000ff
        /*01dc*/ 	.word	0x000000f0
        /*01e0*/ 	.short	0x0100
        /*01e2*/ 	.byte	0x08
	.zero		1


	//   ....[18]....
        /*01e4*/ 	.word	0x000003a0
        /*01e8*/ 	.word	0x000000ff
        /*01ec*/ 	.word	0x00000048
        /*01f0*/ 	.short	0x0100
        /*01f2*/ 	.byte	0x08
	.zero		1


	//   ....[19]....
        /*01f4*/ 	.word	0x000003b0
        /*01f8*/ 	.word	0x000000ff
        /*01fc*/ 	.word	0x000000f8
        /*0200*/ 	.short	0x0100
        /*0202*/ 	.byte	0x08
	.zero		1


	//   ....[20]....
        /*0204*/ 	.word	0x000003c0
        /*0208*/ 	.word	0x000000ff
        /*020c*/ 	.word	0x00000050
        /*0210*/ 	.short	0x0100
        /*0212*/ 	.byte	0x08
	.zero		1


	//   ....[21]....
        /*0214*/ 	.word	0x000003d0
        /*0218*/ 	.word	0x000000ff
        /*021c*/ 	.word	0x00000100
        /*0220*/ 	.short	0x0100
        /*0222*/ 	.byte	0x08
	.zero		1


	//   ....[22]....
        /*0224*/ 	.word	0x000003e0
        /*0228*/ 	.word	0x000000ff
        /*022c*/ 	.word	0x00000058
        /*0230*/ 	.short	0x0100
        /*0232*/ 	.byte	0x08
	.zero		1


	//   ....[23]....
        /*0234*/ 	.word	0x000003f0
        /*0238*/ 	.word	0x000000ff
        /*023c*/ 	.word	0x00000108
        /*0240*/ 	.short	0x0100
        /*0242*/ 	.byte	0x08
	.zero		1


	//   ....[24]....
        /*0244*/ 	.word	0x00000400
        /*0248*/ 	.word	0x000000ff
        /*024c*/ 	.word	0x00000060
        /*0250*/ 	.short	0x0100
        /*0252*/ 	.byte	0x08
	.zero		1


	//   ....[25]....
        /*0254*/ 	.word	0x00000410
        /*0258*/ 	.word	0x000000ff
        /*025c*/ 	.word	0x00000110
        /*0260*/ 	.short	0x0100
        /*0262*/ 	.byte	0x08
	.zero		1


	//   ....[26]....
        /*0264*/ 	.word	0x00000420
        /*0268*/ 	.word	0x000000ff
        /*026c*/ 	.word	0x00000068
        /*0270*/ 	.short	0x0100
        /*0272*/ 	.byte	0x08
	.zero		1


	//   ....[27]....
        /*0274*/ 	.word	0x00000430
        /*0278*/ 	.word	0x000000ff
        /*027c*/ 	.word	0x00000118
        /*0280*/ 	.short	0x0100
        /*0282*/ 	.byte	0x08
	.zero		1


	//   ....[28]....
        /*0284*/ 	.word	0x00000440
        /*0288*/ 	.word	0x000000ff
        /*028c*/ 	.word	0x00000070
        /*0290*/ 	.short	0x0100
        /*0292*/ 	.byte	0x08
	.zero		1


	//   ....[29]....
        /*0294*/ 	.word	0x00000450
        /*0298*/ 	.word	0x000000ff
        /*029c*/ 	.word	0x00000120
        /*02a0*/ 	.short	0x0100
        /*02a2*/ 	.byte	0x08
	.zero		1


	//   ....[30]....
        /*02a4*/ 	.word	0x00000460
        /*02a8*/ 	.word	0x000000ff
        /*02ac*/ 	.word	0x00000078
        /*02b0*/ 	.short	0x0100
        /*02b2*/ 	.byte	0x08
	.zero		1


	//   ....[31]....
        /*02b4*/ 	.word	0x00000470
        /*02b8*/ 	.word	0x000000ff
        /*02bc*/ 	.word	0x00000128
        /*02c0*/ 	.short	0x0100
        /*02c2*/ 	.byte	0x08
	.zero		1


	//   ....[32]....
        /*02c4*/ 	.word	0x00000480
        /*02c8*/ 	.word	0x000000ff
        /*02cc*/ 	.word	0x00000080
        /*02d0*/ 	.short	0x0100
        /*02d2*/ 	.byte	0x08
	.zero		1


	//   ....[33]....
        /*02d4*/ 	.word	0x00000490
        /*02d8*/ 	.word	0x000000ff
        /*02dc*/ 	.word	0x00000130
        /*02e0*/ 	.short	0x0100
        /*02e2*/ 	.byte	0x08
	.zero		1


	//   ....[34]....
        /*02e4*/ 	.word	0x000004a0
        /*02e8*/ 	.word	0x000000ff
        /*02ec*/ 	.word	0x00000088
        /*02f0*/ 	.short	0x0100
        /*02f2*/ 	.byte	0x08
	.zero		1


	//   ....[35]....
        /*02f4*/ 	.word	0x000004b0
        /*02f8*/ 	.word	0x000000ff
        /*02fc*/ 	.word	0x00000138
        /*0300*/ 	.short	0x0100
        /*0302*/ 	.byte	0x08
	.zero		1


	//   ....[36]....
        /*0304*/ 	.word	0x000004c0
        /*0308*/ 	.word	0x000000ff
        /*030c*/ 	.word	0x00000090
        /*0310*/ 	.short	0x0100
        /*0312*/ 	.byte	0x08
	.zero		1


	//   ....[37]....
        /*0314*/ 	.word	0x000004d0
        /*0318*/ 	.word	0x000000ff
        /*031c*/ 	.word	0x00000140
        /*0320*/ 	.short	0x0100
        /*0322*/ 	.byte	0x08
	.zero		1


	//   ....[38]....
        /*0324*/ 	.word	0x000004e0
        /*0328*/ 	.word	0x000000ff
        /*032c*/ 	.word	0x00000098
        /*0330*/ 	.short	0x0100
        /*0332*/ 	.byte	0x08
	.zero		1


	//   ....[39]....
        /*0334*/ 	.word	0x000004f0
        /*0338*/ 	.word	0x000000ff
        /*033c*/ 	.word	0x00000148
        /*0340*/ 	.short	0x0100
        /*0342*/ 	.byte	0x08
	.zero		1


	//   ....[40]....
        /*0344*/ 	.word	0x00000500
        /*0348*/ 	.word	0x000000ff
        /*034c*/ 	.word	0x000000a0
        /*0350*/ 	.short	0x0100
        /*0352*/ 	.byte	0x08
	.zero		1


	//   ....[41]....
        /*0354*/ 	.word	0x00000510
        /*0358*/ 	.word	0x000000ff
        /*035c*/ 	.word	0x00000150
        /*0360*/ 	.short	0x0100
        /*0362*/ 	.byte	0x08
	.zero		1


	//   ....[42]....
        /*0364*/ 	.word	0x00000520
        /*0368*/ 	.word	0x000000ff
        /*036c*/ 	.word	0x000000a8
        /*0370*/ 	.short	0x0100
        /*0372*/ 	.byte	0x08
	.zero		1


	//   ....[43]....
        /*0374*/ 	.word	0x00000530
        /*0378*/ 	.word	0x000000ff
        /*037c*/ 	.word	0x00000158
        /*0380*/ 	.short	0x0100
        /*0382*/ 	.byte	0x08
	.zero		1


	//   ....[44]....
        /*0384*/ 	.word	0x00000a70
        /*0388*/ 	.word	0x000000ff
        /*038c*/ 	.word	0x00000190
        /*0390*/ 	.short	0x0100
        /*0392*/ 	.byte	0x08
	.zero		1


	//   ....[45]....
        /*0394*/ 	.word	0x00000b00
        /*0398*/ 	.word	0x000000ff
        /*039c*/ 	.word	0x00000198
        /*03a0*/ 	.short	0x0100
        /*03a2*/ 	.byte	0x08
	.zero		1


	//   ....[46]....
        /*03a4*/ 	.word	0x00000b40
        /*03a8*/ 	.word	0x000000ff
        /*03ac*/ 	.word	0x00000170
        /*03b0*/ 	.short	0x0100
        /*03b2*/ 	.byte	0x09
	.zero		1


	//   ....[47]....
        /*03b4*/ 	.word	0x00000b50
        /*03b8*/ 	.word	0x000000ff
        /*03bc*/ 	.word	0x00000178
        /*03c0*/ 	.short	0x0100
        /*03c2*/ 	.byte	0x09
	.zero		1


	//   ....[48]....
        /*03c4*/ 	.word	0x00000b60
        /*03c8*/ 	.word	0x000000ff
        /*03cc*/ 	.word	0x00000180
        /*03d0*/ 	.short	0x0100
        /*03d2*/ 	.byte	0x09
	.zero		1


	//   ....[49]....
        /*03d4*/ 	.word	0x00000b70
        /*03d8*/ 	.word	0x000000ff
        /*03dc*/ 	.word	0x00000188
        /*03e0*/ 	.short	0x0100
        /*03e2*/ 	.byte	0x09
	.zero		1


	//   ....[50]....
        /*03e4*/ 	.word	0x000019b0
        /*03e8*/ 	.word	0x0000004f
        /*03ec*/ 	.word	0x00000000
        /*03f0*/ 	.short	0x010a
        /*03f2*/ 	.byte	0x2a
	.zero		1


	//   ....[51]....
        /*03f4*/ 	.word	0x00001b50
        /*03f8*/ 	.word	0x00000003
        /*03fc*/ 	.word	0x00000000
        /*0400*/ 	.short	0x010a
        /*0402*/ 	.byte	0x3f
	.zero		1


	//   ....[52]....
        /*0404*/ 	.word	0x00001b90
        /*0408*/ 	.word	0x00000003
        /*040c*/ 	.word	0x00000000
        /*0410*/ 	.short	0x010a
        /*0412*/ 	.byte	0x3f
	.zero		1


	//   ....[53]....
        /*0414*/ 	.word	0x00001d90
        /*0418*/ 	.word	0x000000ff
        /*041c*/ 	.word	0x00000000
        /*0420*/ 	.short	0x010a
        /*0422*/ 	.byte	0x04
	.zero		1


	//   ....[54]....
        /*0424*/ 	.word	0x00001dd0
        /*0428*/ 	.word	0x000000ff
        /*042c*/ 	.word	0x00000000
        /*0430*/ 	.short	0x010a
        /*0432*/ 	.byte	0x04
	.zero		1


	//   ....[55]....
        /*0434*/ 	.word	0x00001f30
        /*0438*/ 	.word	0x00000005
        /*043c*/ 	.word	0x00000000
        /*0440*/ 	.short	0x0101
        /*0442*/ 	.byte	0x3f
	.zero		1


	//   ....[56]....
        /*0444*/ 	.word	0x00002030
        /*0448*/ 	.word	0x00000050
        /*044c*/ 	.word	0x00000000
        /*0450*/ 	.short	0x0101
        /*0452*/ 	.byte	0x2f
	.zero		1


	//   ....[57]....
        /*0454*/ 	.word	0x00002130
        /*0458*/ 	.word	0x00000003
        /*045c*/ 	.word	0x00000000
        /*0460*/ 	.short	0x0101
        /*0462*/ 	.byte	0x3f
	.zero		1


	//   ....[58]....
        /*0464*/ 	.word	0x000021f0
        /*0468*/ 	.word	0x0000004f
        /*046c*/ 	.word	0x00000010
        /*0470*/ 	.short	0x010a
        /*0472*/ 	.byte	0x2a
	.zero		1


	//   ....[59]....
        /*0474*/ 	.word	0x00005530
        /*0478*/ 	.word	0x00000052
        /*047c*/ 	.word	0x00000000
        /*0480*/ 	.short	0x0101
        /*0482*/ 	.byte	0x2f
	.zero		1


	//   ....[60]....
        /*0484*/ 	.word	0x00005ec0
        /*0488*/ 	.word	0x0000000c
        /*048c*/ 	.word	0x000000b0
        /*0490*/ 	.short	0x010a
        /*0492*/ 	.byte	0x3f
	.zero		1


	//   ....[61]....
        /*0494*/ 	.word	0x00006290
        /*0498*/ 	.word	0x00000005
        /*049c*/ 	.word	0x00000198
        /*04a0*/ 	.short	0x0101
        /*04a2*/ 	.byte	0x3f
	.zero		1


	//   ....[62]....
        /*04a4*/ 	.word	0x00006a10
        /*04a8*/ 	.word	0x00000009
        /*04ac*/ 	.word	0x00000000
        /*04b0*/ 	.short	0x010a
        /*04b2*/ 	.byte	0x3f
	.zero		1


	//   ....[63]....
        /*04b4*/ 	.word	0x00006a90
        /*04b8*/ 	.word	0x00000008
        /*04bc*/ 	.word	0x00000000
        /*04c0*/ 	.short	0x010a
        /*04c2*/ 	.byte	0x3f
	.zero		1


	//   ....[64]....
        /*04c4*/ 	.word	0x00006b20
        /*04c8*/ 	.word	0x00000009
        /*04cc*/ 	.word	0x00000000
        /*04d0*/ 	.short	0x010a
        /*04d2*/ 	.byte	0x3f
	.zero		1


	//   ....[65]....
        /*04d4*/ 	.word	0x00006bb0
        /*04d8*/ 	.word	0x00000008
        /*04dc*/ 	.word	0x00000000
        /*04e0*/ 	.short	0x010a
        /*04e2*/ 	.byte	0x3f
	.zero		1


	//   ....[66]....
        /*04e4*/ 	.word	0x00006c40
        /*04e8*/ 	.word	0x00000009
        /*04ec*/ 	.word	0x00000000
        /*04f0*/ 	.short	0x010a
        /*04f2*/ 	.byte	0x3f
	.zero		1


	//   ....[67]....
        /*04f4*/ 	.word	0x00006cd0
        /*04f8*/ 	.word	0x00000008
        /*04fc*/ 	.word	0x00000000
        /*0500*/ 	.short	0x010a
        /*0502*/ 	.byte	0x3f
	.zero		1


	//   ....[68]....
        /*0504*/ 	.word	0x00006d60
        /*0508*/ 	.word	0x00000009
        /*050c*/ 	.word	0x00000000
        /*0510*/ 	.short	0x010a
        /*0512*/ 	.byte	0x3f
	.zero		1


	//   ....[69]....
        /*0514*/ 	.word	0x00006df0
        /*0518*/ 	.word	0x00000008
        /*051c*/ 	.word	0x00000000
        /*0520*/ 	.short	0x010a
        /*0522*/ 	.byte	0x3f
	.zero		1


	//   ....[70]....
        /*0524*/ 	.word	0x00006e80
        /*0528*/ 	.word	0x00000009
        /*052c*/ 	.word	0x00000000
        /*0530*/ 	.short	0x010a
        /*0532*/ 	.byte	0x3f
	.zero		1


	//   ....[71]....
        /*0534*/ 	.word	0x00006f10
        /*0538*/ 	.word	0x00000008
        /*053c*/ 	.word	0x00000000
        /*0540*/ 	.short	0x010a
        /*0542*/ 	.byte	0x3f
	.zero		1


	//   ....[72]....
        /*0544*/ 	.word	0x00006fa0
        /*0548*/ 	.word	0x00000009
        /*054c*/ 	.word	0x00000000
        /*0550*/ 	.short	0x010a
        /*0552*/ 	.byte	0x3f
	.zero		1


	//   ....[73]....
        /*0554*/ 	.word	0x00007030
        /*0558*/ 	.word	0x00000008
        /*055c*/ 	.word	0x00000000
        /*0560*/ 	.short	0x010a
        /*0562*/ 	.byte	0x3f
	.zero		1


	//   ....[74]....
        /*0564*/ 	.word	0x000070c0
        /*0568*/ 	.word	0x00000009
        /*056c*/ 	.word	0x00000000
        /*0570*/ 	.short	0x010a
        /*0572*/ 	.byte	0x3f
	.zero		1


	//   ....[75]....
        /*0574*/ 	.word	0x00007150
        /*0578*/ 	.word	0x00000008
        /*057c*/ 	.word	0x00000000
        /*0580*/ 	.short	0x010a
        /*0582*/ 	.byte	0x3f
	.zero		1


	//   ....[76]....
        /*0584*/ 	.word	0x000071e0
        /*0588*/ 	.word	0x00000009
        /*058c*/ 	.word	0x00000000
        /*0590*/ 	.short	0x010a
        /*0592*/ 	.byte	0x3f
	.zero		1


	//   ....[77]....
        /*0594*/ 	.word	0x00007270
        /*0598*/ 	.word	0x00000008
        /*059c*/ 	.word	0x00000000
        /*05a0*/ 	.short	0x010a
        /*05a2*/ 	.byte	0x3f
	.zero		1


	//   ....[78]....
        /*05a4*/ 	.word	0x00007300
        /*05a8*/ 	.word	0x00000009
        /*05ac*/ 	.word	0x00000000
        /*05b0*/ 	.short	0x010a
        /*05b2*/ 	.byte	0x3f
	.zero		1


	//   ....[79]....
        /*05b4*/ 	.word	0x00007390
        /*05b8*/ 	.word	0x00000008
        /*05bc*/ 	.word	0x00000000
        /*05c0*/ 	.short	0x010a
        /*05c2*/ 	.byte	0x3f
	.zero		1


	//   ....[80]....
        /*05c4*/ 	.word	0x00007420
        /*05c8*/ 	.word	0x00000009
        /*05cc*/ 	.word	0x00000000
        /*05d0*/ 	.short	0x010a
        /*05d2*/ 	.byte	0x3f
	.zero		1


	//   ....[81]....
        /*05d4*/ 	.word	0x000074b0
        /*05d8*/ 	.word	0x00000008
        /*05dc*/ 	.word	0x00000000
        /*05e0*/ 	.short	0x010a
        /*05e2*/ 	.byte	0x3f
	.zero		1


	//   ....[82]....
        /*05e4*/ 	.word	0x00007540
        /*05e8*/ 	.word	0x0000000b
        /*05ec*/ 	.word	0x00000000
        /*05f0*/ 	.short	0x010a
        /*05f2*/ 	.byte	0x3f
	.zero		1


	//   ....[83]....
        /*05f4*/ 	.word	0x000075d0
        /*05f8*/ 	.word	0x00000003
        /*05fc*/ 	.word	0x00000000
        /*0600*/ 	.short	0x010a
        /*0602*/ 	.byte	0x3f
	.zero		1


	//   ....[84]....
        /*0604*/ 	.word	0x00007630
        /*0608*/ 	.word	0x00000051
        /*060c*/ 	.word	0x00000000
        /*0610*/ 	.short	0x010a
        /*0612*/ 	.byte	0x3f
	.zero		1


	//   ....[85]....
        /*0614*/ 	.word	0x00007680
        /*0618*/ 	.word	0x00000003
        /*061c*/ 	.word	0x00000000
        /*0620*/ 	.short	0x010a
        /*0622*/ 	.byte	0x3f
	.zero		1


	//   ....[86]....
        /*0624*/ 	.word	0x000076e0
        /*0628*/ 	.word	0x00000005
        /*062c*/ 	.word	0x00000000
        /*0630*/ 	.short	0x010a
        /*0632*/ 	.byte	0x3f
	.zero		1


	//   ....[87]....
        /*0634*/ 	.word	0x00007730
        /*0638*/ 	.word	0x00000051
        /*063c*/ 	.word	0x00000010
        /*0640*/ 	.short	0x010a
        /*0642*/ 	.byte	0x3f
	.zero		1


	//   ....[88]....
        /*0644*/ 	.word	0x00007800
        /*0648*/ 	.word	0x0000000c
        /*064c*/ 	.word	0x000000b0
        /*0650*/ 	.short	0x010a
        /*0652*/ 	.byte	0x3f
	.zero		1


	//   ....[89]....
        /*0654*/ 	.word	0x000078d0
        /*0658*/ 	.word	0x00000009
        /*065c*/ 	.word	0x00000000
        /*0660*/ 	.short	0x010a
        /*0662*/ 	.byte	0x3f
	.zero		1


	//   ....[90]....
        /*0664*/ 	.word	0x00007920
        /*0668*/ 	.word	0x00000008
        /*066c*/ 	.word	0x00000000
        /*0670*/ 	.short	0x010a
        /*0672*/ 	.byte	0x3f
	.zero		1


	//   ....[91]....
        /*0674*/ 	.word	0x00007970
        /*0678*/ 	.word	0x00000009
        /*067c*/ 	.word	0x00000000
        /*0680*/ 	.short	0x010a
        /*0682*/ 	.byte	0x3f
	.zero		1


	//   ....[92]....
        /*0684*/ 	.word	0x000079c0
        /*0688*/ 	.word	0x00000008
        /*068c*/ 	.word	0x00000000
        /*0690*/ 	.short	0x010a
        /*0692*/ 	.byte	0x3f
	.zero		1


	//   ....[93]....
        /*0694*/ 	.word	0x00007a10
        /*0698*/ 	.word	0x00000009
        /*069c*/ 	.word	0x00000000
        /*06a0*/ 	.short	0x010a
        /*06a2*/ 	.byte	0x3f
	.zero		1


	//   ....[94]....
        /*06a4*/ 	.word	0x00007a60
        /*06a8*/ 	.word	0x00000008
        /*06ac*/ 	.word	0x00000000
        /*06b0*/ 	.short	0x010a
        /*06b2*/ 	.byte	0x3f
	.zero		1


	//   ....[95]....
        /*06b4*/ 	.word	0x00007ab0
        /*06b8*/ 	.word	0x00000009
        /*06bc*/ 	.word	0x00000000
        /*06c0*/ 	.short	0x010a
        /*06c2*/ 	.byte	0x3f
	.zero		1


	//   ....[96]....
        /*06c4*/ 	.word	0x00007b00
        /*06c8*/ 	.word	0x00000008
        /*06cc*/ 	.word	0x00000000
        /*06d0*/ 	.short	0x010a
        /*06d2*/ 	.byte	0x3f
	.zero		1


	//   ....[97]....
        /*06d4*/ 	.word	0x00007b50
        /*06d8*/ 	.word	0x00000009
        /*06dc*/ 	.word	0x00000000
        /*06e0*/ 	.short	0x010a
        /*06e2*/ 	.byte	0x3f
	.zero		1


	//   ....[98]....
        /*06e4*/ 	.word	0x00007ba0
        /*06e8*/ 	.word	0x00000008
        /*06ec*/ 	.word	0x00000000
        /*06f0*/ 	.short	0x010a
        /*06f2*/ 	.byte	0x3f
	.zero		1


	//   ....[99]....
        /*06f4*/ 	.word	0x00007bf0
        /*06f8*/ 	.word	0x00000009
        /*06fc*/ 	.word	0x00000000
        /*0700*/ 	.short	0x010a
        /*0702*/ 	.byte	0x3f
	.zero		1


	//   ....[100]....
        /*0704*/ 	.word	0x00007c40
        /*0708*/ 	.word	0x00000008
        /*070c*/ 	.word	0x00000000
        /*0710*/ 	.short	0x010a
        /*0712*/ 	.byte	0x3f
	.zero		1


	//   ....[101]....
        /*0714*/ 	.word	0x00007c90
        /*0718*/ 	.word	0x00000009
        /*071c*/ 	.word	0x00000000
        /*0720*/ 	.short	0x010a
        /*0722*/ 	.byte	0x3f
	.zero		1


	//   ....[102]....
        /*0724*/ 	.word	0x00007ce0
        /*0728*/ 	.word	0x00000008
        /*072c*/ 	.word	0x00000000
        /*0730*/ 	.short	0x010a
        /*0732*/ 	.byte	0x3f
	.zero		1


	//   ....[103]....
        /*0734*/ 	.word	0x00007d30
        /*0738*/ 	.word	0x00000009
        /*073c*/ 	.word	0x00000000
        /*0740*/ 	.short	0x010a
        /*0742*/ 	.byte	0x3f
	.zero		1


	//   ....[104]....
        /*0744*/ 	.word	0x00007d80
        /*0748*/ 	.word	0x00000008
        /*074c*/ 	.word	0x00000000
        /*0750*/ 	.short	0x010a
        /*0752*/ 	.byte	0x3f
	.zero		1


	//   ....[105]....
        /*0754*/ 	.word	0x00007dd0
        /*0758*/ 	.word	0x00000009
        /*075c*/ 	.word	0x00000000
        /*0760*/ 	.short	0x010a
        /*0762*/ 	.byte	0x3f
	.zero		1


	//   ....[106]....
        /*0764*/ 	.word	0x00007e20
        /*0768*/ 	.word	0x00000008
        /*076c*/ 	.word	0x00000000
        /*0770*/ 	.short	0x010a
        /*0772*/ 	.byte	0x3f
	.zero		1


	//   ....[107]....
        /*0774*/ 	.word	0x00007e70
        /*0778*/ 	.word	0x00000009
        /*077c*/ 	.word	0x00000000
        /*0780*/ 	.short	0x010a
        /*0782*/ 	.byte	0x3f
	.zero		1


	//   ....[108]....
        /*0784*/ 	.word	0x00007ec0
        /*0788*/ 	.word	0x00000008
        /*078c*/ 	.word	0x00000000
        /*0790*/ 	.short	0x010a
        /*0792*/ 	.byte	0x3f
	.zero		1


	//   ....[109]....
        /*0794*/ 	.word	0x00007f10
        /*0798*/ 	.word	0x0000000b
        /*079c*/ 	.word	0x00000000
        /*07a0*/ 	.short	0x010a
        /*07a2*/ 	.byte	0x3f
	.zero		1


	//----- nvinfo : EIATTR_NUM_MBARRIERS
	.align		4
.L_37:
        /*07a4*/ 	.byte	0x03, 0x38
        /*07a6*/ 	.short	0x0032


	//----- nvinfo : EIATTR_EXIT_INSTR_OFFSETS
	.align		4
        /*07a8*/ 	.byte	0x04, 0x1c
        /*07aa*/ 	.short	(.L_39 - .L_38)


	//   ....[0]....
.L_38:
        /*07ac*/ 	.word	0x00001660


	//   ....[1]....
        /*07b0*/ 	.word	0x000016c0


	//   ....[2]....
        /*07b4*/ 	.word	0x00005bc0


	//   ....[3]....
        /*07b8*/ 	.word	0x00005bf0


	//   ....[4]....
        /*07bc*/ 	.word	0x00007620


	//----- nvinfo : EIATTR_MAX_THREADS
	.align		4
.L_39:
        /*07c0*/ 	.byte	0x04, 0x05
        /*07c2*/ 	.short	(.L_41 - .L_40)
.L_40:
        /*07c4*/ 	.word	0x00000180
        /*07c8*/ 	.word	0x00000001
        /*07cc*/ 	.word	0x00000001


	//----- nvinfo : EIATTR_CRS_STACK_SIZE
	.align		4
.L_41:
        /*07d0*/ 	.byte	0x04, 0x1e
        /*07d2*/ 	.short	(.L_43 - .L_42)
.L_42:
        /*07d4*/ 	.word	0x00000000


	//----- nvinfo : EIATTR_CBANK_PARAM_SIZE
	.align		4
.L_43:
        /*07d8*/ 	.byte	0x03, 0x19
        /*07da*/ 	.short	0x0470


	//----- nvinfo : EIATTR_PARAM_CBANK
	.align		4
        /*07dc*/ 	.byte	0x04, 0x0a
        /*07de*/ 	.short	(.L_45 - .L_44)
	.align		4
.L_44:
        /*07e0*/ 	.word	index@(.nv.constant0._ZN7cutlass13device_kernelINS_4gemm6kernel13GemmUniversalIN4cute5tupleIJiiiiEEENS1_10collective13CollectiveMmaINS1_34MainloopSm90TmaGmmaWarpSpecializedILi22ENS5_IJNS4_1CILi2EEENSA_ILi1EEESC_EEENS1_32KernelTmaWarpSpecializedPingpongEEENS5_IJNSA_ILi64EEENSA_ILi96EEENSA_ILi32EEEEEENS_6half_tENS5_IJlSC_lEEESK_SL_NS4_8TiledMMAINS4_8MMA_AtomIJNS4_4SM904GMMA25MMA_64x96x16_F32F16F16_SSILNSP_5MajorE0ELSR_0ELNSP_7ScaleInE1ELSS_1EEEEEENS4_6LayoutINS5_IJSC_SC_SC_EEENS5_IJNSA_ILi0EEESX_SX_EEEEENS5_IJNS4_10UnderscoreES10_S10_EEEEENS4_13SM90_TMA_LOADENS4_14ComposedLayoutINS4_7SwizzleILi2ELi4ELi3EEENS4_18smem_ptr_flag_bitsILi16EEENSV_INS5_IJNSA_ILi8EEESI_EEENS5_IJSI_SC_EEEEEEEvNS4_8identityENS4_23SM90_TMA_LOAD_MULTICASTES1D_vS1E_EENS_8epilogue10collective6detail29Sm90TmaWarpSpecializedAdapterINS1I_15DefaultEpilogueISK_SL_SL_NS1H_6thread17LinearCombinationISK_Li1EffLNS1M_9ScaleType4KindE0ELNS_15FloatRoundStyleE2ESK_EENS1_15EpilogueDefaultEEEEEvvEEEEvNT_6ParamsE)
        /*07e4*/ 	.short	0x0210
        /*07e6*/ 	.short	0x0470


	//----- nvinfo : EIATTR_SW_WAR
	.align		4
.L_45:
        /*07e8*/ 	.byte	0x04, 0x36
        /*07ea*/ 	.short	(.L_47 - .L_46)
.L_46:
        /*07ec*/ 	.word	0x00000008
.L_47:


//--------------------- .nv.callgraph             --------------------------
	.section	.nv.callgraph,"",@"SHT_CUDA_CALLGRAPH"
	.align	4
	.sectionentsize	8
	.align		4
        /*0000*/ 	.word	0x00000000
	.align		4
        /*0004*/ 	.word	0xffffffff
	.align		4
        /*0008*/ 	.word	index@(_ZN7cutlass13device_kernelINS_4gemm6kernel13GemmUniversalIN4cute5tupleIJiiiiEEENS1_10collective13CollectiveMmaINS1_34MainloopSm90TmaGmmaWarpSpecializedILi22ENS5_IJNS4_1CILi2EEENSA_ILi1EEESC_EEENS1_32KernelTmaWarpSpecializedPingpongEEENS5_IJNSA_ILi64EEENSA_ILi96EEENSA_ILi32EEEEEENS_6half_tENS5_IJlSC_lEEESK_SL_NS4_8TiledMMAINS4_8MMA_AtomIJNS4_4SM904GMMA25MMA_64x96x16_F32F16F16_SSILNSP_5MajorE0ELSR_0ELNSP_7ScaleInE1ELSS_1EEEEEENS4_6LayoutINS5_IJSC_SC_SC_EEENS5_IJNSA_ILi0EEESX_SX_EEEEENS5_IJNS4_10UnderscoreES10_S10_EEEEENS4_13SM90_TMA_LOADENS4_14ComposedLayoutINS4_7SwizzleILi2ELi4ELi3EEENS4_18smem_ptr_flag_bitsILi16EEENSV_INS5_IJNSA_ILi8EEESI_EEENS5_IJSI_SC_EEEEEEEvNS4_8identityENS4_23SM90_TMA_LOAD_MULTICASTES1D_vS1E_EENS_8epilogue10collective6detail29Sm90TmaWarpSpecializedAdapterINS1I_15DefaultEpilogueISK_SL_SL_NS1H_6thread17LinearCombinationISK_Li1EffLNS1M_9ScaleType4KindE0ELNS_15FloatRoundStyleE2ESK_EENS1_15EpilogueDefaultEEEEEvvEEEEvNT_6ParamsE)
	.align		4
        /*000c*/ 	.word	index@(__assertfail)
	.align		4
        /*0010*/ 	.word	0x00000000
	.align		4
        /*0014*/ 	.word	0xfffffffe
	.align		4
        /*0018*/ 	.word	0x00000000
	.align		4
        /*001c*/ 	.word	0xfffffffd
	.align		4
        /*0020*/ 	.word	0x00000000
	.align		4
        /*0024*/ 	.word	0xfffffffc


//--------------------- .nv.constant4             --------------------------
	.section	.nv.constant4,"a",@progbits
	.align	8
	.align		8
.nv.constant4:
        /*0000*/ 	.dword	__assertfail
	.align		8
        /*0008*/ 	.dword	__unnamed_1
	.align		8
        /*0010*/ 	.dword	_ZN40_INTERNAL_ad9054e3_4_k_cu_81921333_141924cuda3std3__45__cpo5beginE
	.align		8
        /*0018*/ 	.dword	_ZN40_INTERNAL_ad9054e3_4_k_cu_81921333_141924cuda3std3__45__cpo3endE
	.align		8
        /*0020*/ 	.dword	_ZN40_INTERNAL_ad9054e3_4_k_cu_81921333_141924cuda3std3__45__cpo6cbeginE
	.align		8
        /*0028*/ 	.dword	_ZN40_INTERNAL_ad9054e3_4_k_cu_81921333_141924cuda3std3__45__cpo4cendE
	.align		8
        /*0030*/ 	.dword	_ZN40_INTERNAL_ad9054e3_4_k_cu_81921333_141924cuda3std3__442_GLOBAL__N__ad9054e3_4_k_cu_81921333_141926ignoreE
	.align		8
        /*0038*/ 	.dword	_ZN40_INTERNAL_ad9054e3_4_k_cu_81921333_141924cuda3std3__419piecewise_constructE
	.align		8
        /*0040*/ 	.dword	_ZN40_INTERNAL_ad9054e3_4_k_cu_81921333_141924cuda3std3__48in_placeE
	.align		8
        /*0048*/ 	.dword	_ZN40_INTERNAL_ad9054e3_4_k_cu_81921333_141924cuda3std6ranges3__45__cpo4swapE
	.align		8
        /*0050*/ 	.dword	_ZN40_INTERNAL_ad9054e3_4_k_cu_81921333_141924cuda3std6ranges3__45__cpo9iter_moveE
	.align		8
        /*0058*/ 	.dword	_ZN40_INTERNAL_ad9054e3_4_k_cu_81921333_141924cute7productE
	.align		8
        /*0060*/ 	.dword	_ZN40_INTERNAL_ad9054e3_4_k_cu_81921333_141924cute1_E
	.align		8
        /*0068*/ 	.dword	$str$22
	.align		8
        /*0070*/ 	.dword	$str$23


//--------------------- .text._ZN7cutlass13device_kernelINS_4gemm6kernel13GemmUniversalIN4cute5tupleIJiiiiEEENS1_10collective13CollectiveMmaINS1_34MainloopSm90TmaGmmaWarpSpecializedILi22ENS5_IJNS4_1CILi2EEENSA_ILi1EEESC_EEENS1_32KernelTmaWarpSpecializedPingpongEEENS5_IJNSA_ILi64EEENSA_ILi96EEENSA_ILi32EEEEEENS_6half_tENS5_IJlSC_lEEESK_SL_NS4_8TiledMMAINS4_8MMA_AtomIJNS4_4SM904GMMA25MMA_64x96x16_F32F16F16_SSILNSP_5MajorE0ELSR_0ELNSP_7ScaleInE1ELSS_1EEEEEENS4_6LayoutINS5_IJSC_SC_SC_EEENS5_IJNSA_ILi0EEESX_SX_EEEEENS5_IJNS4_10UnderscoreES10_S10_EEEEENS4_13SM90_TMA_LOADENS4_14ComposedLayoutINS4_7SwizzleILi2ELi4ELi3EEENS4_18smem_ptr_flag_bitsILi16EEENSV_INS5_IJNSA_ILi8EEESI_EEENS5_IJSI_SC_EEEEEEEvNS4_8identityENS4_23SM90_TMA_LOAD_MULTICASTES1D_vS1E_EENS_8epilogue10collective6detail29Sm90TmaWarpSpecializedAdapterINS1I_15DefaultEpilogueISK_SL_SL_NS1H_6thread17LinearCombinationISK_Li1EffLNS1M_9ScaleType4KindE0ELNS_15FloatRoundStyleE2ESK_EENS1_15EpilogueDefaultEEEEEvvEEEEvNT_6ParamsE --------------------------
	.section	.text._ZN7cutlass13device_kernelINS_4gemm6kernel13GemmUniversalIN4cute5tupleIJiiiiEEENS1_10collective13CollectiveMmaINS1_34MainloopSm90TmaGmmaWarpSpecializedILi22ENS5_IJNS4_1CILi2EEENSA_ILi1EEESC_EEENS1_32KernelTmaWarpSpecializedPingpongEEENS5_IJNSA_ILi64EEENSA_ILi96EEENSA_ILi32EEEEEENS_6half_tENS5_IJlSC_lEEESK_SL_NS4_8TiledMMAINS4_8MMA_AtomIJNS4_4SM904GMMA25MMA_64x96x16_F32F16F16_SSILNSP_5MajorE0ELSR_0ELNSP_7ScaleInE1ELSS_1EEEEEENS4_6LayoutINS5_IJSC_SC_SC_EEENS5_IJNSA_ILi0EEESX_SX_EEEEENS5_IJNS4_10UnderscoreES10_S10_EEEEENS4_13SM90_TMA_LOADENS4_14ComposedLayoutINS4_7SwizzleILi2ELi4ELi3EEENS4_18smem_ptr_flag_bitsILi16EEENSV_INS5_IJNSA_ILi8EEESI_EEENS5_IJSI_SC_EEEEEEEvNS4_8identityENS4_23SM90_TMA_LOAD_MULTICASTES1D_vS1E_EENS_8epilogue10collective6detail29Sm90TmaWarpSpecializedAdapterINS1I_15DefaultEpilogueISK_SL_SL_NS1H_6thread17LinearCombinationISK_Li1EffLNS1M_9ScaleType4KindE0ELNS_15FloatRoundStyleE2ESK_EENS1_15EpilogueDefaultEEEEEvvEEEEvNT_6ParamsE,"ax",@progbits
	.align	128
.text._ZN7cutlass13device_kernelINS_4gemm6kernel13GemmUniversalIN4cute5tupleIJiiiiEEENS1_10collective13CollectiveMmaINS1_34MainloopSm90TmaGmmaWarpSpecializedILi22ENS5_IJNS4_1CILi2EEENSA_ILi1EEESC_EEENS1_32KernelTmaWarpSpecializedPingpongEEENS5_IJNSA_ILi64EEENSA_ILi96EEENSA_ILi32EEEEEENS_6half_tENS5_IJlSC_lEEESK_SL_NS4_8TiledMMAINS4_8MMA_AtomIJNS4_4SM904GMMA25MMA_64x96x16_F32F16F16_SSILNSP_5MajorE0ELSR_0ELNSP_7ScaleInE1ELSS_1EEEEEENS4_6LayoutINS5_IJSC_SC_SC_EEENS5_IJNSA_ILi0EEESX_SX_EEEEENS5_IJNS4_10UnderscoreES10_S10_EEEEENS4_13SM90_TMA_LOADENS4_14ComposedLayoutINS4_7SwizzleILi2ELi4ELi3EEENS4_18smem_ptr_flag_bitsILi16EEENSV_INS5_IJNSA_ILi8EEESI_EEENS5_IJSI_SC_EEEEEEEvNS4_8identityENS4_23SM90_TMA_LOAD_MULTICASTES1D_vS1E_EENS_8epilogue10collective6detail29Sm90TmaWarpSpecializedAdapterINS1I_15DefaultEpilogueISK_SL_SL_NS1H_6thread17LinearCombinationISK_Li1EffLNS1M_9ScaleType4KindE0ELNS_15FloatRoundStyleE2ESK_EENS1_15EpilogueDefaultEEEEEvvEEEEvNT_6ParamsE:
        .type           _ZN7cutlass13device_kernelINS_4gemm6kernel13GemmUniversalIN4cute5tupleIJiiiiEEENS1_10collective13CollectiveMmaINS1_34MainloopSm90TmaGmmaWarpSpecializedILi22ENS5_IJNS4_1CILi2EEENSA_ILi1EEESC_EEENS1_32KernelTmaWarpSpecializedPingpongEEENS5_IJNSA_ILi64EEENSA_ILi96EEENSA_ILi32EEEEEENS_6half_tENS5_IJlSC_lEEESK_SL_NS4_8TiledMMAINS4_8MMA_AtomIJNS4_4SM904GMMA25MMA_64x96x16_F32F16F16_SSILNSP_5MajorE0ELSR_0ELNSP_7ScaleInE1ELSS_1EEEEEENS4_6LayoutINS5_IJSC_SC_SC_EEENS5_IJNSA_ILi0EEESX_SX_EEEEENS5_IJNS4_10UnderscoreES10_S10_EEEEENS4_13SM90_TMA_LOADENS4_14ComposedLayoutINS4_7SwizzleILi2ELi4ELi3EEENS4_18smem_ptr_flag_bitsILi16EEENSV_INS5_IJNSA_ILi8EEESI_EEENS5_IJSI_SC_EEEEEEEvNS4_8identityENS4_23SM90_TMA_LOAD_MULTICASTES1D_vS1E_EENS_8epilogue10collective6detail29Sm90TmaWarpSpecializedAdapterINS1I_15DefaultEpilogueISK_SL_SL_NS1H_6thread17LinearCombinationISK_Li1EffLNS1M_9ScaleType4KindE0ELNS_15FloatRoundStyleE2ESK_EENS1_15EpilogueDefaultEEEEEvvEEEEvNT_6ParamsE,@function
        .size           _ZN7cutlass13device_kernelINS_4gemm6kernel13GemmUniversalIN4cute5tupleIJiiiiEEENS1_10collective13CollectiveMmaINS1_34MainloopSm90TmaGmmaWarpSpecializedILi22ENS5_IJNS4_1CILi2EEENSA_ILi1EEESC_EEENS1_32KernelTmaWarpSpecializedPingpongEEENS5_IJNSA_ILi64EEENSA_ILi96EEENSA_ILi32EEEEEENS_6half_tENS5_IJlSC_lEEESK_SL_NS4_8TiledMMAINS4_8MMA_AtomIJNS4_4SM904GMMA25MMA_64x96x16_F32F16F16_SSILNSP_5MajorE0ELSR_0ELNSP_7ScaleInE1ELSS_1EEEEEENS4_6LayoutINS5_IJSC_SC_SC_EEENS5_IJNSA_ILi0EEESX_SX_EEEEENS5_IJNS4_10UnderscoreES10_S10_EEEEENS4_13SM90_TMA_LOADENS4_14ComposedLayoutINS4_7SwizzleILi2ELi4ELi3EEENS4_18smem_ptr_flag_bitsILi16EEENSV_INS5_IJNSA_ILi8EEESI_EEENS5_IJSI_SC_EEEEEEEvNS4_8identityENS4_23SM90_TMA_LOAD_MULTICASTES1D_vS1E_EENS_8epilogue10collective6detail29Sm90TmaWarpSpecializedAdapterINS1I_15DefaultEpilogueISK_SL_SL_NS1H_6thread17LinearCombinationISK_Li1EffLNS1M_9ScaleType4KindE0ELNS_15FloatRoundStyleE2ESK_EENS1_15EpilogueDefaultEEEEEvvEEEEvNT_6ParamsE,(.L_x_206 - _ZN7cutlass13device_kernelINS_4gemm6kernel13GemmUniversalIN4cute5tupleIJiiiiEEENS1_10collective13CollectiveMmaINS1_34MainloopSm90TmaGmmaWarpSpecializedILi22ENS5_IJNS4_1CILi2EEENSA_ILi1EEESC_EEENS1_32KernelTmaWarpSpecializedPingpongEEENS5_IJNSA_ILi64EEENSA_ILi96EEENSA_ILi32EEEEEENS_6half_tENS5_IJlSC_lEEESK_SL_NS4_8TiledMMAINS4_8MMA_AtomIJNS4_4SM904GMMA25MMA_64x96x16_F32F16F16_SSILNSP_5MajorE0ELSR_0ELNSP_7ScaleInE1ELSS_1EEEEEENS4_6LayoutINS5_IJSC_SC_SC_EEENS5_IJNSA_ILi0EEESX_SX_EEEEENS5_IJNS4_10UnderscoreES10_S10_EEEEENS4_13SM90_TMA_LOADENS4_14ComposedLayoutINS4_7SwizzleILi2ELi4ELi3EEENS4_18smem_ptr_flag_bitsILi16EEENSV_INS5_IJNSA_ILi8EEESI_EEENS5_IJSI_SC_EEEEEEEvNS4_8identityENS4_23SM90_TMA_LOAD_MULTICASTES1D_vS1E_EENS_8epilogue10collective6detail29Sm90TmaWarpSpecializedAdapterINS1I_15DefaultEpilogueISK_SL_SL_NS1H_6thread17LinearCombinationISK_Li1EffLNS1M_9ScaleType4KindE0ELNS_15FloatRoundStyleE2ESK_EENS1_15EpilogueDefaultEEEEEvvEEEEvNT_6ParamsE)
        .other          _ZN7cutlass13device_kernelINS_4gemm6kernel13GemmUniversalIN4cute5tupleIJiiiiEEENS1_10collective13CollectiveMmaINS1_34MainloopSm90TmaGmmaWarpSpecializedILi22ENS5_IJNS4_1CILi2EEENSA_ILi1EEESC_EEENS1_32KernelTmaWarpSpecializedPingpongEEENS5_IJNSA_ILi64EEENSA_ILi96EEENSA_ILi32EEEEEENS_6half_tENS5_IJlSC_lEEESK_SL_NS4_8TiledMMAINS4_8MMA_AtomIJNS4_4SM904GMMA25MMA_64x96x16_F32F16F16_SSILNSP_5MajorE0ELSR_0ELNSP_7ScaleInE1ELSS_1EEEEEENS4_6LayoutINS5_IJSC_SC_SC_EEENS5_IJNSA_ILi0EEESX_SX_EEEEENS5_IJNS4_10UnderscoreES10_S10_EEEEENS4_13SM90_TMA_LOADENS4_14ComposedLayoutINS4_7SwizzleILi2ELi4ELi3EEENS4_18smem_ptr_flag_bitsILi16EEENSV_INS5_IJNSA_ILi8EEESI_EEENS5_IJSI_SC_EEEEEEEvNS4_8identityENS4_23SM90_TMA_LOAD_MULTICASTES1D_vS1E_EENS_8epilogue10collective6detail29Sm90TmaWarpSpecializedAdapterINS1I_15DefaultEpilogueISK_SL_SL_NS1H_6thread17LinearCombinationISK_Li1EffLNS1M_9ScaleType4KindE0ELNS_15FloatRoundStyleE2ESK_EENS1_15EpilogueDefaultEEEEEvvEEEEvNT_6ParamsE,@"STO_CUDA_ENTRY STV_DEFAULT"
_ZN7cutlass13device_kernelINS_4gemm6kernel13GemmUniversalIN4cute5tupleIJiiiiEEENS1_10collective13CollectiveMmaINS1_34MainloopSm90TmaGmmaWarpSpecializedILi22ENS5_IJNS4_1CILi2EEENSA_ILi1EEESC_EEENS1_32KernelTmaWarpSpecializedPingpongEEENS5_IJNSA_ILi64EEENSA_ILi96EEENSA_ILi32EEEEEENS_6half_tENS5_IJlSC_lEEESK_SL_NS4_8TiledMMAINS4_8MMA_AtomIJNS4_4SM904GMMA25MMA_64x96x16_F32F16F16_SSILNSP_5MajorE0ELSR_0ELNSP_7ScaleInE1ELSS_1EEEEEENS4_6LayoutINS5_IJSC_SC_SC_EEENS5_IJNSA_ILi0EEESX_SX_EEEEENS5_IJNS4_10UnderscoreES10_S10_EEEEENS4_13SM90_TMA_LOADENS4_14ComposedLayoutINS4_7SwizzleILi2ELi4ELi3EEENS4_18smem_ptr_flag_bitsILi16EEENSV_INS5_IJNSA_ILi8EEESI_EEENS5_IJSI_SC_EEEEEEEvNS4_8identityENS4_23SM90_TMA_LOAD_MULTICASTES1D_vS1E_EENS_8epilogue10collective6detail29Sm90TmaWarpSpecializedAdapterINS1I_15DefaultEpilogueISK_SL_SL_NS1H_6thread17LinearCombinationISK_Li1EffLNS1M_9ScaleType4KindE0ELNS_15FloatRoundStyleE2ESK_EENS1_15EpilogueDefaultEEEEEvvEEEEvNT_6ParamsE:
[----:B------:R-:W0:Y:S02]  /*0000*/  LDC R1, c[0x0][0x28] ;  /* 0x00000a00ff017b82 */ /* 0x000e240000000800 */
[----:B0-----:R-:W-:Y:S01]  /*0010*/  VIADD R1, R1, 0xfffffff8 ;  /* 0xfffffff801017836 */ /* 0x001fe20000000000 */
[----:B------:R-:W0:Y:S01]  /*0020*/  S2R R4, SR_TID.X ;  /* 0x0000000000047919 */ /* 0x000e220000002100 */
[----:B------:R-:W-:Y:S01]  /*0030*/  ELECT P0, URZ, PT ;  /* 0x00000000003f782f */ /* 0x000fe20003800000 */
[----:B------:R-:W-:Y:S01]  /*0040*/  BSSY B0, `(.L_x_0) ;  /* 0x000000f000007945 */ /* 0x000fe20003800000 */
[--C-:B0-----:R-:W-:Y:S02]  /*0050*/  SHF.R.U32.HI R2, RZ, 0x5, R4.reuse ;  /* 0x00000005ff027819 */ /* 0x101fe40000011604 */
[----:B------:R-:W-:-:S03]  /*0060*/  SHF.R.U32.HI R7, RZ, 0x7, R4 ;  /* 0x00000007ff077819 */ /* 0x000fc60000011604 */
[----:B------:R-:W0:Y:S04]  /*0070*/  SHFL.IDX PT, R5, R2, RZ, 0x1f ;  /* 0x00001fff02057589 */ /* 0x000e2800000e0000 */
[----:B------:R1:W2:Y:S01]  /*0080*/  SHFL.IDX PT, R10, R7, RZ, 0x1f ;  /* 0x00001fff070a7589 */ /* 0x0002a200000e0000 */
[----:B0-----:R-:W-:-:S13]  /*0090*/  ISETP.NE.OR P0, PT, R5, RZ, !P0 ;  /* 0x000000ff0500720c */ /* 0x001fda0004705670 */
[----:B-12---:R-:W-:Y:S05]  /*00a0*/  @P0 BRA `(.L_x_1) ;  /* 0x0000000000200947 */ /* 0x006fea0003800000 */
[----:B------:R-:W-:Y:S02]  /*00b0*/  ULDC.64 UR4, c[0x0][0x198] ;  /* 0x0000660000047ab9 */ /* 0x000fe40000000a00 */
[----:B------:R-:W-:Y:S02]  /*00c0*/  UIADD3 UR6, UP0, UR4, 0xf0, URZ ;  /* 0x000000f004067890 */ /* 0x000fe4000ff1e03f */
[----:B------:R-:W-:Y:S02]  /*00d0*/  UIADD3 UR4, UP1, UR4, 0x1f0, URZ ;  /* 0x000001f004047890 */ /* 0x000fe4000ff3e03f */
[----:B------:R-:W-:Y:S02]  /*00e0*/  UIADD3.X UR7, URZ, UR5, URZ, UP0, !UPT ;  /* 0x000000053f077290 */ /* 0x000fe400087fe43f */
[----:B------:R-:W-:-:S07]  /*00f0*/  UIADD3.X UR5, URZ, UR5, URZ, UP1, !UPT ;  /* 0x000000053f057290 */ /* 0x000fce0008ffe43f */
[----:B------:R0:W-:Y:S02]  /*0100*/  UTMACCTL.PF [UR6] ;  /* 0x00000000060079b9 */ /* 0x0001e40008040000 */
[----:B------:R0:W-:Y:S02]  /*0110*/  UTMACCTL.PF [UR4] ;  /* 0x00000000040079b9 */ /* 0x0001e40008040000 */
[----:B0-----:R-:W-:Y:S01]  /*0120*/  NOP ;  /* 0x0000000000007918 */ /* 0x001fe20000000000 */
.L_x_1:
[----:B------:R-:W-:Y:S05]  /*0130*/  BSYNC B0 ;  /* 0x0000000000007941 */ /* 0x000fea0003800000 */
.L_x_0:
[----:B------:R-:W0:Y:S01]  /*0140*/  SHFL.IDX PT, R8, R2, RZ, 0x1f ;  /* 0x00001fff02087589 */ /* 0x000e2200000e0000 */
[----:B------:R-:W-:-:S04]  /*0150*/  SHF.R.S32.HI R3, RZ, 0x1f, R4 ;  /* 0x0000001fff037819 */ /* 0x000fc80000011404 */
[----:B------:R-:W-:Y:S02]  /*0160*/  LEA.HI R3, R3, R4, RZ, 0x7 ;  /* 0x0000000403037211 */ /* 0x000fe400078f38ff */
[----:B0-----:R-:W-:-:S13]  /*0170*/  ISETP.NE.AND P0, PT, R8, RZ, PT ;  /* 0x000000ff0800720c */ /* 0x001fda0003f05270 */
[----:B------:R-:W-:Y:S05]  /*0180*/  @P0 BRA `(.L_x_2) ;  /* 0x0000000000f40947 */ /* 0x000fea0003800000 */
[----:B------:R-:W-:Y:S01]  /*0190*/  ELECT P0, URZ, PT ;  /* 0x00000000003f782f */ /* 0x000fe20003800000 */
[----:B------:R-:W-:-:S12]  /*01a0*/  BSSY B0, `(.L_x_2) ;  /* 0x000003b000007945 */ /* 0x000fd80003800000 */
[----:B------:R-:W-:Y:S05]  /*01b0*/  @!P0 BRA `(.L_x_3) ;  /* 0x0000000000e48947 */ /* 0x000fea0003800000 */
[----:B------:R-:W0:Y:S01]  /*01c0*/  S2UR UR8, SR_CgaCtaId ;  /* 0x00000000000879c3 */ /* 0x000e220000008800 */
[----:B------:R-:W-:Y:S01]  /*01d0*/  UMOV UR4, 0x400 ;  /* 0x0000040000047882 */ /* 0x000fe20000000000 */
[----:B------:R-:W-:Y:S01]  /*01e0*/  UMOV UR5, 0x1 ;  /* 0x0000000100057882 */ /* 0x000fe20000000000 */
[----:B------:R-:W-:Y:S02]  /*01f0*/  UMOV UR6, 0x2 ;  /* 0x0000000200067882 */ /* 0x000fe40000000000 */
[----:B------:R-:W-:-:S04]  /*0200*/  UIADD3 UR6, -UR6, 0x100000, URZ ;  /* 0x0010000006067890 */ /* 0x000fc8000fffe13f */
[----:B------:R-:W-:Y:S02]  /*0210*/  USHF.L.U32 UR7, UR6, 0xb, URZ ;  /* 0x0000000b06077899 */ /* 0x000fe4000800063f */
[----:B------:R-:W-:Y:S02]  /*0220*/  USHF.L.U32 UR6, UR6, 0x1, URZ ;  /* 0x0000000106067899 */ /* 0x000fe4000800063f */
[----:B0-----:R-:W-:Y:S02]  /*0230*/  ULEA UR8, UR8, UR4, 0x18 ;  /* 0x0000000408087291 */ /* 0x001fe4000f8ec03f */
[----:B------:R-:W-:-:S04]  /*0240*/  UIADD3 UR4, -UR5, 0x100000, URZ ;  /* 0x0010000005047890 */ /* 0x000fc8000fffe13f */
[----:B------:R-:W-:Y:S02]  /*0250*/  USHF.L.U32 UR5, UR4, 0xb, URZ ;  /* 0x0000000b04057899 */ /* 0x000fe4000800063f */
[----:B------:R-:W-:Y:S01]  /*0260*/  USHF.L.U32 UR4, UR4, 0x1, URZ ;  /* 0x0000000104047899 */ /* 0x000fe2000800063f */
[----:B------:R-:W0:Y:S11]  /*0270*/  FENCE.VIEW.ASYNC.S ;  /* 0x00000000000073c6 */ /* 0x000e360000000000 */
[----:B0-----:R0:W1:Y:S01]  /*0280*/  SYNCS.EXCH.64 URZ, [UR8], UR4 ;  /* 0x00000004083f75b2 */ /* 0x0010620008000100 */
[----:B------:R0:W2:Y:S01]  /*0290*/  SYNCS.EXCH.64 URZ, [UR8+0xb0], UR6 ;  /* 0x0000b006083f75b2 */ /* 0x0000a20008000100 */
[----:B------:R0:W3:Y:S01]  /*02a0*/  SYNCS.EXCH.64 URZ, [UR8+0x8], UR4 ;  /* 0x00000804083f75b2 */ /* 0x0000e20008000100 */
[----:B------:R0:W4:Y:S01]  /*02b0*/  SYNCS.EXCH.64 URZ, [UR8+0xb8], UR6 ;  /* 0x0000b806083f75b2 */ /* 0x0001220008000100 */
[----:B------:R0:W0:Y:S01]  /*02c0*/  SYNCS.EXCH.64 URZ, [UR8+0x10], UR4 ;  /* 0x00001004083f75b2 */ /* 0x0000220008000100 */
        /* <DEDUP_REMOVED lines=39> */
[----:B-1234-:R-:W-:Y:S01]  /*0540*/  NOP ;  /* 0x0000000000007918 */ /* 0x01efe20000000000 */
.L_x_3:
[----:B0-----:R-:W-:Y:S05]  /*0550*/  BSYNC B0 ;  /* 0x0000000000007941 */ /* 0x001fea0003800000 */
.L_x_2:
[----:B------:R-:W0:Y:S01]  /*0560*/  SHFL.IDX PT, R13, R2, RZ, 0x1f ;  /* 0x00001fff020d7589 */ /* 0x000e2200000e0000 */
[----:B------:R-:W1:Y:S01]  /*0570*/  S2UR UR12, SR_CTAID.X ;  /* 0x00000000000c79c3 */ /* 0x000e620000002500 */
[----:B------:R-:W-:Y:S02]  /*0580*/  LOP3.LUT R3, R3, 0xffffff80, RZ, 0xc0, !PT ;  /* 0xffffff8003037812 */ /* 0x000fe400078ec0ff */
[----:B------:R-:W-:Y:S01]  /*0590*/  ELECT P0, URZ, PT ;  /* 0x00000000003f782f */ /* 0x000fe20003800000 */
[----:B------:R2:W3:Y:S01]  /*05a0*/  SHFL.IDX PT, R12, R2, RZ, 0x1f ;  /* 0x00001fff020c7589 */ /* 0x0004e200000e0000 */
[----:B------:R-:W-:Y:S01]  /*05b0*/  ELECT P1, URZ, PT ;  /* 0x00000000003f782f */ /* 0x000fe20003820000 */
[----:B------:R-:W-:Y:S01]  /*05c0*/  NOP ;  /* 0x0000000000007918 */ /* 0x000fe20000000000 */
[----:B------:R-:W-:Y:S01]  /*05d0*/  IMAD.IADD R3, R4, 0x1, -R3 ;  /* 0x0000000104037824 */ /* 0x000fe200078e0a03 */
[----:B------:R-:W4:Y:S01]  /*05e0*/  S2R R6, SR_CTAID.Y ;  /* 0x0000000000067919 */ /* 0x000f220000002600 */
[----:B------:R-:W-:Y:S01]  /*05f0*/  ULDC UR4, c[0x0][0x150] ;  /* 0x0000540000047ab9 */ /* 0x000fe20000000800 */
[----:B------:R-:W5:Y:S01]  /*0600*/  LDC R14, c[0x0][0x144] ;  /* 0x00005100ff0e7b82 */ /* 0x000f620000000800 */
[----:B------:R-:W-:Y:S01]  /*0610*/  UMOV UR11, 0x80 ;  /* 0x00000080000b7882 */ /* 0x000fe20000000000 */
[----:B------:R-:W-:Y:S01]  /*0620*/  SHF.R.S32.HI R0, RZ, 0x1f, R3 ;  /* 0x0000001fff007819 */ /* 0x000fe20000011403 */
[----:B------:R-:W-:Y:S01]  /*0630*/  NOP ;  /* 0x0000000000007918 */ /* 0x000fe20000000000 */
[C---:B------:R-:W-:Y:S01]  /*0640*/  VIADD R35, R10.reuse, 0xffffffff ;  /* 0xffffffff0a237836 */ /* 0x040fe20000000000 */
[----:B------:R-:W-:Y:S01]  /*0650*/  ISETP.NE.AND P4, PT, R10, RZ, PT ;  /* 0x000000ff0a00720c */ /* 0x000fe20003f85270 */
[----:B------:R-:W-:Y:S01]  /*0660*/  IMAD.MOV.U32 R73, RZ, RZ, 0x1 ;  /* 0x00000001ff497424 */ /* 0x000fe200078e00ff */
[----:B------:R-:W-:Y:S01]  /*0670*/  LEA.HI R9, R0, R3, RZ, 0x3 ;  /* 0x0000000300097211 */ /* 0x000fe200078f18ff */
[----:B------:R-:W5:Y:S01]  /*0680*/  LDC R15, c[0x0][0x140] ;  /* 0x00005000ff0f7b82 */ /* 0x000f620000000800 */
[----:B------:R-:W-:-:S02]  /*0690*/  ISETP.GE.U32.AND P6, PT, R35, 0x2, PT ;  /* 0x000000022300780c */ /* 0x000fc40003fc6070 */
[--C-:B------:R-:W-:Y:S02]  /*06a0*/  SHF.R.S32.HI R11, RZ, 0x3, R9.reuse ;  /* 0x00000003ff0b7819 */ /* 0x100fe40000011409 */
[----:B--2---:R-:W-:Y:S02]  /*06b0*/  SHF.R.S32.HI R2, RZ, 0x1f, R9 ;  /* 0x0000001fff027819 */ /* 0x004fe40000011409 */
[----:B------:R-:W-:Y:S01]  /*06c0*/  SHF.R.S32.HI R9, RZ, 0x1f, R8 ;  /* 0x0000001fff097819 */ /* 0x000fe20000011408 */
[----:B------:R-:W2:Y:S01]  /*06d0*/  LDC R25, c[0x0][0x148] ;  /* 0x00005200ff197b82 */ /* 0x000ea20000000800 */
[----:B0-----:R-:W-:Y:S02]  /*06e0*/  ISETP.NE.OR P0, PT, R13, RZ, !P0 ;  /* 0x000000ff0d00720c */ /* 0x001fe40004705670 */
[----:B-1----:R-:W-:Y:S02]  /*06f0*/  I2FP.F32.U32 R13, UR12 ;  /* 0x0000000c000d7c45 */ /* 0x002fe40008201000 */
[----:B------:R-:W-:-:S02]  /*0700*/  LEA.HI R2, R2, R11, RZ, 0x2 ;  /* 0x0000000b02027211 */ /* 0x000fc400078f10ff */
[----:B------:R-:W-:Y:S01]  /*0710*/  LEA.HI R9, R9, R8, RZ, 0x2 ;  /* 0x0000000809097211 */ /* 0x000fe200078f10ff */
[----:B------:R-:W-:Y:S01]  /*0720*/  FMUL R13, R13, UR4 ;  /* 0x000000040d0d7c20 */ /* 0x000fe20008400000 */
[----:B---3--:R-:W-:Y:S01]  /*0730*/  ISETP.NE.OR P1, PT, R12, RZ, !P1 ;  /* 0x000000ff0c00720c */ /* 0x008fe20004f25670 */
[----:B------:R-:W-:Y:S01]  /*0740*/  ULDC UR4, c[0x0][0x154] ;  /* 0x0000550000047ab9 */ /* 0x000fe20000000800 */
[----:B------:R-:W-:Y:S02]  /*0750*/  LOP3.LUT R12, R2, 0xfffffffc, RZ, 0xc0, !PT ;  /* 0xfffffffc020c7812 */ /* 0x000fe400078ec0ff */
[----:B------:R-:W-:Y:S01]  /*0760*/  LOP3.LUT R9, R9, 0x3ffffffc, RZ, 0xc0, !PT ;  /* 0x3ffffffc09097812 */ /* 0x000fe200078ec0ff */
[----:B------:R-:W0:Y:S01]  /*0770*/  F2I.U32.TRUNC.NTZ R13, R13 ;  /* 0x0000000d000d7305 */ /* 0x000e22000020f000 */
[----:B------:R-:W-:Y:S01]  /*0780*/  SHF.R.S32.HI R2, RZ, 0x1f, R5 ;  /* 0x0000001fff027819 */ /* 0x000fe20000011405 */
[----:B------:R-:W-:Y:S01]  /*0790*/  IMAD.IADD R12, R11, 0x1, -R12 ;  /* 0x000000010b0c7824 */ /* 0x000fe200078e0a0c */
[----:B------:R-:W-:Y:S01]  /*07a0*/  VOTEU.ALL UP1, P0 ;  /* 0x00000000003f7886 */ /* 0x000fe20000020000 */
[----:B------:R-:W-:Y:S01]  /*07b0*/  IMAD.IADD R9, R8, 0x1, -R9 ;  /* 0x0000000108097824 */ /* 0x000fe200078e0a09 */
[----:B------:R-:W-:Y:S01]  /*07c0*/  LEA.HI R2, R2, R5, RZ, 0x2 ;  /* 0x0000000502027211 */ /* 0x000fe200078f10ff */
[----:B------:R-:W-:Y:S01]  /*07d0*/  VOTEU.ALL UP0, P0 ;  /* 0x00000000003f7886 */ /* 0x000fe20000000000 */
[----:B----4-:R-:W-:Y:S01]  /*07e0*/  I2FP.F32.U32 R8, R6 ;  /* 0x0000000600087245 */ /* 0x010fe20000201000 */
[----:B------:R-:W-:Y:S01]  /*07f0*/  IMAD R9, R9, 0x4, R12 ;  /* 0x0000000409097824 */ /* 0x000fe200078e020c */
[----:B------:R-:W-:Y:S01]  /*0800*/  LOP3.LUT R2, R2, 0xfffffffc, RZ, 0xc0, !PT ;  /* 0xfffffffc02027812 */ /* 0x000fe200078ec0ff */
[----:B------:R-:W-:Y:S01]  /*0810*/  VOTEU.ALL UP2, P1 ;  /* 0x00000000003f7886 */ /* 0x000fe20000840000 */
[----:B------:R-:W1:Y:S01]  /*0820*/  @!UP1 S2UR UR7, SR_CgaCtaId ;  /* 0x00000000000799c3 */ /* 0x000e620000008800 */
[----:B------:R-:W-:Y:S01]  /*0830*/  FMUL R8, R8, UR4 ;  /* 0x0000000408087c20 */ /* 0x000fe20008400000 */
[----:B------:R-:W-:Y:S01]  /*0840*/  IMAD.SHL.U32 R72, R9, 0x4, RZ ;  /* 0x0000000409487824 */ /* 0x000fe200078e00ff */
[----:B------:R-:W-:Y:S01]  /*0850*/  UMOV UR4, 0x20 ;  /* 0x0000002000047882 */ /* 0x000fe20000000000 */
[----:B------:R-:W-:Y:S01]  /*0860*/  IMAD.IADD R5, R5, 0x1, -R2 ;  /* 0x0000000105057824 */ /* 0x000fe200078e0a02 */
[----:B------:R-:W-:Y:S01]  /*0870*/  LEA.HI R2, R9, R9, RZ, 0x1 ;  /* 0x0000000909027211 */ /* 0x000fe200078f08ff */
[----:B0-----:R-:W-:Y:S01]  /*0880*/  IMAD.MOV R13, RZ, RZ, -R13 ;  /* 0x000000ffff0d7224 */ /* 0x001fe200078e0a0d */
[----:B------:R-:W0:Y:S01]  /*0890*/  F2I.U32.TRUNC.NTZ R8, R8 ;  /* 0x0000000800087305 */ /* 0x000e22000020f000 */
[----:B------:R-:W3:Y:S01]  /*08a0*/  @!UP2 S2UR UR10, SR_CgaCtaId ;  /* 0x00000000000aa9c3 */ /* 0x000ee20000008800 */
[----:B------:R-:W-:Y:S01]  /*08b0*/  LOP3.LUT R2, R2, 0xfffffffe, RZ, 0xc0, !PT ;  /* 0xfffffffe02027812 */ /* 0x000fe200078ec0ff */
[----:B-----5:R-:W-:Y:S01]  /*08c0*/  IMAD R21, R14, R13, UR12 ;  /* 0x0000000c0e157e24 */ /* 0x020fe2000f8e020d */
[----:B------:R-:W-:Y:S01]  /*08d0*/  @!UP1 UMOV UR6, 0x400 ;  /* 0x0000040000069882 */ /* 0x000fe20000000000 */
[----:B------:R-:W-:-:S04]  /*08e0*/  @!UP1 UIADD3 UR4, -UR4, 0x100000, URZ ;  /* 0x0010000004049890 */ /* 0x000fc8000fffe13f */
[----:B------:R-:W-:Y:S02]  /*08f0*/  @!UP1 USHF.L.U32 UR5, UR4, 0xb, URZ ;  /* 0x0000000b04059899 */ /* 0x000fe4000800063f */
[----:B------:R-:W-:Y:S01]  /*0900*/  @!UP1 USHF.L.U32 UR4, UR4, 0x1, URZ ;  /* 0x0000000104049899 */ /* 0x000fe2000800063f */
[C---:B------:R-:W-:Y:S01]  /*0910*/  LOP3.LUT R72, R9.reuse, 0xc, R72, 0x78, !PT ;  /* 0x0000000c09487812 */ /* 0x040fe200078e7848 */
[----:B------:R-:W-:Y:S01]  /*0920*/  IMAD.IADD R2, R9, 0x1, -R2 ;  /* 0x0000000109027824 */ /* 0x000fe200078e0a02 */
[----:B------:R-:W-:Y:S01]  /*0930*/  @!UP2 UMOV UR9, 0x400 ;  /* 0x000004000009a882 */ /* 0x000fe20000000000 */
[----:B------:R-:W-:Y:S01]  /*0940*/  VOTEU.ALL UP3, P1 ;  /* 0x00000000003f7886 */ /* 0x000fe20000860000 */
[----:B------:R-:W-:Y:S01]  /*0950*/  VOTEU.ALL UP4, P1 ;  /* 0x00000000003f7886 */ /* 0x000fe20000880000 */
[----:B------:R-:W-:Y:S01]  /*0960*/  VOTEU.ALL UP5, P1 ;  /* 0x00000000003f7886 */ /* 0x000fe200008a0000 */
[----:B------:R-:W-:Y:S01]  /*0970*/  ISETP.NE.AND P3, PT, R2, R21, PT ;  /* 0x000000150200720c */ /* 0x000fe20003f65270 */
[----:B------:R4:W4:Y:S01]  /*0980*/  SHFL.IDX PT, R14, R7, RZ, 0x1f ;  /* 0x00001fff070e7589 */ /* 0x00092200000e0000 */
[----:B------:R-:W-:Y:S01]  /*0990*/  ISETP.EQ.U32.AND P2, PT, R15, 0x1, PT ;  /* 0x000000010f00780c */ /* 0x000fe20003f42070 */
[----:B0-----:R-:W-:Y:S01]  /*09a0*/  IMAD.MOV R20, RZ, RZ, -R8 ;  /* 0x000000ffff147224 */ /* 0x001fe200078e0a08 */
[----:B-1----:R-:W-:-:S02]  /*09b0*/  @!UP1 ULEA UR8, UR7, UR6, 0x18 ;  /* 0x0000000607089291 */ /* 0x002fc4000f8ec03f */
[----:B------:R-:W-:-:S04]  /*09c0*/  @!UP2 UIADD3 UR6, -UR11, 0x100000, URZ ;  /* 0x001000000b06a890 */ /* 0x000fc8000fffe13f */
[----:B------:R-:W-:Y:S02]  /*09d0*/  @!UP2 USHF.L.U32 UR7, UR6, 0xb, URZ ;  /* 0x0000000b0607a899 */ /* 0x000fe4000800063f */
[----:B------:R-:W-:Y:S01]  /*09e0*/  @!UP2 USHF.L.U32 UR6, UR6, 0x1, URZ ;  /* 0x000000010606a899 */ /* 0x000fe2000800063f */
[----:B--2---:R-:W-:Y:S01]  /*09f0*/  IMAD R9, R25, R20, R6 ;  /* 0x0000001419097224 */ /* 0x004fe200078e0206 */
[----:B------:R-:W-:Y:S01]  /*0a00*/  VOTEU.ALL UP1, P0 ;  /* 0x00000000003f7886 */ /* 0x000fe20000020000 */
[----:B------:R-:W-:Y:S01]  /*0a10*/  LOP3.LUT P0, RZ, R3, 0x7, RZ, 0xc0, !PT ;  /* 0x0000000703ff7812 */ /* 0x000fe2000780c0ff */
[----:B---3--:R-:W-:Y:S01]  /*0a20*/  @!UP2 ULEA UR9, UR10, UR9, 0x18 ;  /* 0x000000090a09a291 */ /* 0x008fe2000f8ec03f */
[----:B------:R-:W-:Y:S01]  /*0a30*/  @P3 LEA.HI R2, R72, R72, RZ, 0x1 ;  /* 0x0000004848023211 */ /* 0x000fe200078f08ff */
[----:B------:R-:W-:Y:S01]  /*0a40*/  VOTEU.ALL UP2, P1 ;  /* 0x00000000003f7886 */ /* 0x000fe20000840000 */
[----:B------:R-:W-:Y:S01]  /*0a50*/  ISETP.NE.AND P1, PT, R5, 0x3, PT ;  /* 0x000000030500780c */ /* 0x000fe20003f25270 */
[----:B------:R-:W0:Y:S02]  /*0a60*/  FENCE.VIEW.ASYNC.S ;  /* 0x00000000000073c6 */ /* 0x000e240000000000 */
[----:B0-----:R0:W1:Y:S01]  /*0a70*/  @!UP0 SYNCS.EXCH.64 URZ, [UR8+0x190], UR4 ;  /* 0x00019004083f85b2 */ /* 0x0010620008000100 */
[----:B------:R-:W-:-:S02]  /*0a80*/  @P3 SHF.R.S32.HI R2, RZ, 0x1, R2 ;  /* 0x00000001ff023819 */ /* 0x000fc40000011402 */
[----:B------:R-:W-:Y:S02]  /*0a90*/  ISETP.EQ.OR P1, PT, R5, RZ, !P1 ;  /* 0x000000ff0500720c */ /* 0x000fe40004f22670 */
[----:B------:R-:W-:Y:S02]  /*0aa0*/  @P3 ISETP.NE.AND P5, PT, R2, R9, PT ;  /* 0x000000090200320c */ /* 0x000fe40003fa5270 */
[----:B------:R-:W-:Y:S02]  /*0ab0*/  ISETP.LT.U32.AND P0, PT, R72, 0x2, !P0 ;  /* 0x000000024800780c */ /* 0x000fe40004701070 */
[----:B------:R-:W-:Y:S02]  /*0ac0*/  ISETP.EQ.AND P1, PT, R10, RZ, P1 ;  /* 0x000000ff0a00720c */ /* 0x000fe40000f22270 */
[----:B------:R-:W-:Y:S02]  /*0ad0*/  SEL R2, RZ, 0x1, !P0 ;  /* 0x00000001ff027807 */ /* 0x000fe40004000000 */
[----:B------:R-:W-:-:S02]  /*0ae0*/  @P3 SEL R73, RZ, 0x1, P5 ;  /* 0x00000001ff493807 */ /* 0x000fc40002800000 */
[----:B------:R-:W-:Y:S01]  /*0af0*/  SEL R16, RZ, 0x1, !P1 ;  /* 0x00000001ff107807 */ /* 0x000fe20004800000 */
[----:B------:R0:W2:Y:S01]  /*0b00*/  @!UP1 SYNCS.EXCH.64 URZ, [UR8+0x198], UR4 ;  /* 0x00019804083f95b2 */ /* 0x0000a20008000100 */
[----:B------:R-:W-:Y:S01]  /*0b10*/  NOP ;  /* 0x0000000000007918 */ /* 0x000fe20000000000 */
[----:B------:R-:W-:Y:S02]  /*0b20*/  LOP3.LUT R73, R73, R2, RZ, 0xc0, !PT ;  /* 0x0000000249497212 */ /* 0x000fe400078ec0ff */
[----:B------:R-:W-:Y:S01]  /*0b30*/  SEL R16, R16, 0x2, P6 ;  /* 0x0000000210107807 */ /* 0x000fe20003000000 */
[----:B------:R0:W3:Y:S01]  /*0b40*/  @!UP2 SYNCS.EXCH.64 URZ, [UR9+0x170], UR6 ;  /* 0x00017006093fa5b2 */ /* 0x0000e20008000100 */
[----:B------:R0:W0:Y:S01]  /*0b50*/  @!UP3 SYNCS.EXCH.64 URZ, [UR9+0x178], UR6 ;  /* 0x00017806093fb5b2 */ /* 0x0000220008000100 */
[----:B------:R0:W0:Y:S01]  /*0b60*/  @!UP4 SYNCS.EXCH.64 URZ, [UR9+0x180], UR6 ;  /* 0x00018006093fc5b2 */ /* 0x0000220008000100 */
[----:B------:R0:W0:Y:S01]  /*0b70*/  @!UP5 SYNCS.EXCH.64 URZ, [UR9+0x188], UR6 ;  /* 0x00018806093fd5b2 */ /* 0x0000220008000100 */
[----:B------:R-:W-:Y:S01]  /*0b80*/  NOP ;  /* 0x0000000000007918 */ /* 0x000fe20000000000 */
[----:B-1--4-:R-:W-:Y:S05]  /*0b90*/  @!P2 BRA `(.L_x_4) ;  /* 0x000000000008a947 */ /* 0x012fea0003800000 */
[----:B0-23--:R-:W-:Y:S01]  /*0ba0*/  UCGABAR_ARV ;  /* 0x00000000000079c7 */ /* 0x00dfe20008000000 */
[----:B------:R-:W-:Y:S05]  /*0bb0*/  BRA `(.L_x_5) ;  /* 0x0000000000047947 */ /* 0x000fea0003800000 */
.L_x_4:
[----:B0-23--:R-:W-:Y:S01]  /*0bc0*/  NOP ;  /* 0x0000000000007918 */ /* 0x00dfe20000000000 */
.L_x_5:
[----:B------:R-:W-:Y:S01]  /*0bd0*/  ULDC.64 UR4, c[0x0][0x598] ;  /* 0x0001660000047ab9 */ /* 0x000fe20000000a00 */
[----:B------:R-:W-:Y:S01]  /*0be0*/  ULDC.64 UR36, c[0x0][0x208] ;  /* 0x0000820000247ab9 */ /* 0x000fe20000000a00 */
[----:B------:R-:W-:-:S04]  /*0bf0*/  ISETP.NE.U32.AND P0, PT, RZ, UR4, PT ;  /* 0x00000004ff007c0c */ /* 0x000fc8000bf05070 */
[----:B------:R-:W-:-:S13]  /*0c00*/  ISETP.NE.AND.EX P0, PT, RZ, UR5, PT, P0 ;  /* 0x00000005ff007c0c */ /* 0x000fda000bf05300 */
[----:B------:R-:W-:Y:S05]  /*0c10*/  @!P0 BRA `(.L_x_6) ;  /* 0x00000000001c8947 */ /* 0x000fea0003800000 */
[----:B------:R-:W0:Y:S02]  /*0c20*/  LDC.64 R8, c[0x0][0x598] ;  /* 0x00016600ff087b82 */ /* 0x000e240000000a00 */
[----:B0-----:R-:W2:Y:S02]  /*0c30*/  LDG.E.64 R8, desc[UR36][R8.64] ;  /* 0x0000002408087981 */ /* 0x001ea4000c1e1b00 */
[----:B--2---:R-:W-:-:S04]  /*0c40*/  ISETP.NE.U32.AND P0, PT, R8, RZ, PT ;  /* 0x000000ff0800720c */ /* 0x004fc80003f05070 */
[----:B------:R-:W-:-:S13]  /*0c50*/  ISETP.NE.AND.EX P0, PT, R9, RZ, PT, P0 ;  /* 0x000000ff0900720c */ /* 0x000fda0003f05300 */
[----:B------:R-:W-:Y:S05]  /*0c60*/  @!P0 BRA `(.L_x_6) ;  /* 0x0000000000088947 */ /* 0x000fea0003800000 */
[----:B------:R0:W5:Y:S01]  /*0c70*/  LD.E R74, desc[UR36][R8.64] ;  /* 0x00000024084a7980 */ /* 0x000162000c101900 */
[----:B------:R-:W-:Y:S05]  /*0c80*/  BRA `(.L_x_7) ;  /* 0x0000000000247947 */ /* 0x000fea0003800000 */
.L_x_6:
[----:B------:R-:W-:Y:S02]  /*0c90*/  ULDC.64 UR4, c[0x0][0x588] ;  /* 0x0001620000047ab9 */ /* 0x000fe40000000a00 */
[----:B------:R-:W-:-:S04]  /*0ca0*/  ISETP.NE.U32.AND P0, PT, RZ, UR4, PT ;  /* 0x00000004ff007c0c */ /* 0x000fc8000bf05070 */
[----:B------:R-:W-:-:S13]  /*0cb0*/  ISETP.NE.AND.EX P0, PT, RZ, UR5, PT, P0 ;  /* 0x00000005ff007c0c */ /* 0x000fda000bf05300 */
[----:B------:R-:W-:Y:S05]  /*0cc0*/  @!P0 BRA `(.L_x_8) ;  /* 0x00000000000c8947 */ /* 0x000fea0003800000 */
[----:B------:R-:W0:Y:S02]  /*0cd0*/  LDC.64 R74, c[0x0][0x588] ;  /* 0x00016200ff4a7b82 */ /* 0x000e240000000a00 */
[----:B0-----:R1:W5:Y:S01]  /*0ce0*/  LDG.E R74, desc[UR36][R74.64] ;  /* 0x000000244a4a7981 */ /* 0x001362000c1e1900 */
[----:B------:R-:W-:Y:S05]  /*0cf0*/  BRA `(.L_x_7) ;  /* 0x0000000000087947 */ /* 0x000fea0003800000 */
.L_x_8:
[----:B------:R-:W-:Y:S02]  /*0d00*/  ULDC UR4, c[0x0][0x580] ;  /* 0x0001600000047ab9 */ /* 0x000fe40000000800 */
[----:B------:R-:W-:-:S07]  /*0d10*/  IMAD.U32 R74, RZ, RZ, UR4 ;  /* 0x00000004ff4a7e24 */ /* 0x000fce000f8e00ff */
.L_x_7:
[----:B------:R-:W-:Y:S02]  /*0d20*/  ULDC.64 UR4, c[0x0][0x5a0] ;  /* 0x0001680000047ab9 */ /* 0x000fe40000000a00 */
[----:B------:R-:W-:-:S04]  /*0d30*/  ISETP.NE.U32.AND P0, PT, RZ, UR4, PT ;  /* 0x00000004ff007c0c */ /* 0x000fc8000bf05070 */
[----:B------:R-:W-:-:S13]  /*0d40*/  ISETP.NE.AND.EX P0, PT, RZ, UR5, PT, P0 ;  /* 0x00000005ff007c0c */ /* 0x000fda000bf05300 */
[----:B------:R-:W-:Y:S05]  /*0d50*/  @!P0 BRA `(.L_x_9) ;  /* 0x00000000001c8947 */ /* 0x000fea0003800000 */
[----:B0-----:R-:W0:Y:S02]  /*0d60*/  LDC.64 R8, c[0x0][0x5a0] ;  /* 0x00016800ff087b82 */ /* 0x001e240000000a00 */
[----:B0-----:R-:W2:Y:S02]  /*0d70*/  LDG.E.64 R8, desc[UR36][R8.64] ;  /* 0x0000002408087981 */ /* 0x001ea4000c1e1b00 */
[----:B--2---:R-:W-:-:S04]  /*0d80*/  ISETP.NE.U32.AND P0, PT, R8, RZ, PT ;  /* 0x000000ff0800720c */ /* 0x004fc80003f05070 */
[----:B------:R-:W-:-:S13]  /*0d90*/  ISETP.NE.AND.EX P0, PT, R9, RZ, PT, P0 ;  /* 0x000000ff0900720c */ /* 0x000fda0003f05300 */
[----:B------:R-:W-:Y:S05]  /*0da0*/  @!P0 BRA `(.L_x_9) ;  /* 0x0000000000088947 */ /* 0x000fea0003800000 */
[----:B-1----:R0:W5:Y:S01]  /*0db0*/  LD.E R75, desc[UR36][R8.64] ;  /* 0x00000024084b7980 */ /* 0x002162000c101900 */
[----:B------:R-:W-:Y:S05]  /*0dc0*/  BRA `(.L_x_10) ;  /* 0x0000000000247947 */ /* 0x000fea0003800000 */
.L_x_9:
[----:B------:R-:W-:Y:S02]  /*0dd0*/  ULDC.64 UR4, c[0x0][0x590] ;  /* 0x0001640000047ab9 */ /* 0x000fe40000000a00 */
[----:B------:R-:W-:-:S04]  /*0de0*/  ISETP.NE.U32.AND P0, PT, RZ, UR4, PT ;  /* 0x00000004ff007c0c */ /* 0x000fc8000bf05070 */
[----:B------:R-:W-:-:S13]  /*0df0*/  ISETP.NE.AND.EX P0, PT, RZ, UR5, PT, P0 ;  /* 0x00000005ff007c0c */ /* 0x000fda000bf05300 */
[----:B------:R-:W-:Y:S05]  /*0e00*/  @!P0 BRA `(.L_x_11) ;  /* 0x00000000000c8947 */ /* 0x000fea0003800000 */
[----:B0-----:R-:W1:Y:S02]  /*0e10*/  LDC.64 R8, c[0x0][0x590] ;  /* 0x00016400ff087b82 */ /* 0x001e640000000a00 */
[----:B-1----:R1:W5:Y:S01]  /*0e20*/  LDG.E R75, desc[UR36][R8.64] ;  /* 0x00000024084b7981 */ /* 0x002362000c1e1900 */
[----:B------:R-:W-:Y:S05]  /*0e30*/  BRA `(.L_x_10) ;  /* 0x0000000000087947 */ /* 0x000fea0003800000 */
.L_x_11:
[----:B------:R-:W-:Y:S02]  /*0e40*/  ULDC UR4, c[0x0][0x584] ;  /* 0x0001610000047ab9 */ /* 0x000fe40000000800 */
[----:B-1----:R-:W-:-:S07]  /*0e50*/  IMAD.U32 R75, RZ, RZ, UR4 ;  /* 0x00000004ff4b7e24 */ /* 0x002fce000f8e00ff */
.L_x_10:
[----:B------:R-:W2:Y:S01]  /*0e60*/  LDC R2, c[0x0][0x65c] ;  /* 0x00019700ff027b82 */ /* 0x000ea20000000800 */
[----:B------:R-:W-:Y:S01]  /*0e70*/  ULDC UR6, c[0x0][0x28c] ;  /* 0x0000a30000067ab9 */ /* 0x000fe20000000800 */
[----:B------:R-:W-:Y:S01]  /*0e80*/  ISETP.NE.AND P0, PT, R10, 0x2, PT ;  /* 0x000000020a00780c */ /* 0x000fe20003f05270 */
[----:B------:R-:W-:Y:S01]  /*0e90*/  UIADD3 UR6, UR6, 0x1f, URZ ;  /* 0x0000001f06067890 */ /* 0x000fe2000fffe03f */
[----:B01----:R-:W-:Y:S01]  /*0ea0*/  IMAD.U32 R8, RZ, RZ, UR12 ;  /* 0x0000000cff087e24 */ /* 0x003fe2000f8e00ff */
[----:B------:R-:W-:Y:S01]  /*0eb0*/  UMOV UR38, URZ ;  /* 0x0000003f00267c82 */ /* 0x000fe20008000000 */
[----:B------:R-:W-:Y:S01]  /*0ec0*/  IMAD.MOV.U32 R9, RZ, RZ, RZ ;  /* 0x000000ffff097224 */ /* 0x000fe200078e00ff */
[----:B------:R-:W-:Y:S01]  /*0ed0*/  USHF.R.S32.HI UR7, URZ, 0x1f, UR6 ;  /* 0x0000001f3f077899 */ /* 0x000fe20008011406 */
[----:B------:R-:W-:Y:S01]  /*0ee0*/  UMOV UR39, URZ ;  /* 0x0000003f00277c82 */ /* 0x000fe20008000000 */
[----:B------:R-:W-:Y:S02]  /*0ef0*/  ULDC.64 UR8, c[0x0][0x650] ;  /* 0x0001940000087ab9 */ /* 0x000fe40000000a00 */
[----:B------:R-:W-:-:S04]  /*0f00*/  ULEA.HI UR7, UR7, UR6, URZ, 0x5 ;  /* 0x0000000607077291 */ /* 0x000fc8000f8f283f */
[----:B------:R-:W-:Y:S01]  /*0f10*/  USHF.R.S32.HI UR40, URZ, 0x5, UR7 ;  /* 0x000000053f287899 */ /* 0x000fe20008011407 */
[----:B--2---:R-:W-:-:S13]  /*0f20*/  ISETP.NE.AND P1, PT, R2, 0x1, PT ;  /* 0x000000010200780c */ /* 0x004fda0003f25270 */
[----:B------:R-:W0:Y:S01]  /*0f30*/  @P1 LDC R19, c[0x0][0x10] ;  /* 0x00000400ff131b82 */ /* 0x000e220000000800 */
[----:B------:R-:W-:Y:S02]  /*0f40*/  @P1 IMAD.MOV.U32 R7, RZ, RZ, RZ ;  /* 0x000000ffff071224 */ /* 0x000fe400078e00ff */
[----:B------:R-:W-:-:S05]  /*0f50*/  @P1 IMAD.MOV.U32 R17, RZ, RZ, RZ ;  /* 0x000000ffff111224 */ /* 0x000fca00078e00ff */
[----:B------:R-:W1:Y:S01]  /*0f60*/  @!P1 LDC R11, c[0x0][0xc] ;  /* 0x00000300ff0b9b82 */ /* 0x000e620000000800 */
[----:B------:R-:W-:Y:S01]  /*0f70*/  ULDC UR4, c[0x0][0xc] ;  /* 0x0000030000047ab9 */ /* 0x000fe20000000800 */
[----:B------:R-:W-:Y:S02]  /*0f80*/  ULDC UR5, c[0x0][0x10] ;  /* 0x0000040000057ab9 */ /* 0x000fe40000000800 */
[----:B------:R-:W-:-:S04]  /*0f90*/  UIMAD.WIDE.U32 UR4, UR4, UR5, URZ ;  /* 0x00000005040472a5 */ /* 0x000fc8000f8e003f */
[----:B------:R-:W2:Y:S01]  /*0fa0*/  LDC R2, c[0x0][0x14] ;  /* 0x00000500ff027b82 */ /* 0x000ea20000000800 */
[----:B0-----:R-:W-:-:S04]  /*0fb0*/  @P1 IMAD.WIDE.U32 R18, R19, UR12, R6 ;  /* 0x0000000c13121c25 */ /* 0x001fc8000f8e0006 */
[----:B------:R-:W-:Y:S02]  /*0fc0*/  @P1 IMAD.IADD R17, R19, 0x1, R17 ;  /* 0x0000000113111824 */ /* 0x000fe400078e0211 */
[----:B-1----:R-:W-:-:S04]  /*0fd0*/  @!P1 IMAD.WIDE.U32 R8, R6, R11, R8 ;  /* 0x0000000b06089225 */ /* 0x002fc800078e0008 */
[----:B------:R-:W-:Y:S02]  /*0fe0*/  @!P1 IMAD.MOV.U32 R18, RZ, RZ, R8 ;  /* 0x000000ffff129224 */ /* 0x000fe400078e0008 */
[----:B------:R-:W-:Y:S02]  /*0ff0*/  @!P1 IMAD.MOV.U32 R17, RZ, RZ, R9 ;  /* 0x000000ffff119224 */ /* 0x000fe400078e0009 */
[----:B--2---:R-:W-:-:S04]  /*1000*/  IMAD.WIDE.U32 R12, R2, UR4, RZ ;  /* 0x00000004020c7c25 */ /* 0x004fc8000f8e00ff */
[----:B------:R-:W-:Y:S01]  /*1010*/  IMAD R23, R2, UR5, RZ ;  /* 0x0000000502177c24 */ /* 0x000fe2000f8e02ff */
[----:B------:R0:W-:Y:S03]  /*1020*/  STL.64 [R1], R12 ;  /* 0x0000000c01007387 */ /* 0x0001e60000100a00 */
[----:B------:R-:W-:Y:S01]  /*1030*/  IMAD.IADD R23, R13, 0x1, R23 ;  /* 0x000000010d177824 */ /* 0x000fe200078e0217 */
[----:B------:R-:W-:Y:S06]  /*1040*/  @P0 BRA `(.L_x_12) ;  /* 0x0000000000200947 */ /* 0x000fec0003800000 */
[----:B------:R-:W-:Y:S01]  /*1050*/  UISETP.GE.U32.AND UP0, UPT, UR40, 0x16, UPT ;  /* 0x000000162800788c */ /* 0x000fe2000bf06070 */
[----:B------:R-:W-:Y:S01]  /*1060*/  IADD3 R18, P0, R18, R12, RZ ;  /* 0x0000000c12127210 */ /* 0x000fe20007f1e0ff */
[----:B------:R-:W-:Y:S01]  /*1070*/  UIMAD.WIDE.U32 UR4, UR40, -0x45d1745d, URZ ;  /* 0xba2e8ba3280478a5 */ /* 0x000fe2000f8e003f */
[----:B------:R-:W-:-:S03]  /*1080*/  UMOV UR39, URZ ;  /* 0x0000003f00277c82 */ /* 0x000fc60008000000 */
[----:B------:R-:W-:Y:S01]  /*1090*/  USHF.R.U32.HI UR4, URZ, 0x4, UR5 ;  /* 0x000000043f047899 */ /* 0x000fe20008011605 */
[----:B------:R-:W-:-:S03]  /*10a0*/  IMAD.X R17, R23, 0x1, R17, P0 ;  /* 0x0000000117117824 */ /* 0x000fc600000e0611 */
[----:B------:R-:W-:Y:S02]  /*10b0*/  UIMAD UR38, UR4, -0x16, UR40 ;  /* 0xffffffea042678a4 */ /* 0x000fe4000f8e0228 */
[----:B------:R-:W-:-:S12]  /*10c0*/  @UP0 ULOP3.LUT UR39, UR4, 0x1, URZ, 0xc0, !UPT ;  /* 0x0000000104270892 */ /* 0x000fd8000f8ec03f */
.L_x_12:
[----:B------:R-:W-:Y:S01]  /*10d0*/  ISETP.GE.U32.AND P0, PT, R18, UR8, PT ;  /* 0x0000000812007c0c */ /* 0x000fe2000bf06070 */
[----:B------:R-:W-:Y:S01]  /*10e0*/  IMAD.MOV.U32 R19, RZ, RZ, -0x1 ;  /* 0xffffffffff137424 */ /* 0x000fe200078e00ff */
[----:B------:R-:W-:Y:S01]  /*10f0*/  PRMT R8, RZ, 0x7610, R8 ;  /* 0x00007610ff087816 */ /* 0x000fe20000000008 */
[----:B------:R-:W-:Y:S01]  /*1100*/  IMAD.MOV.U32 R22, RZ, RZ, -0x1 ;  /* 0xffffffffff167424 */ /* 0x000fe200078e00ff */
[----:B------:R-:W-:Y:S01]  /*1110*/  ISETP.GE.U32.AND.EX P0, PT, R17, UR9, PT, P0 ;  /* 0x0000000911007c0c */ /* 0x000fe2000bf06100 */
[----:B------:R-:W-:-:S12]  /*1120*/  IMAD.MOV.U32 R2, RZ, RZ, -0x1 ;  /* 0xffffffffff027424 */ /* 0x000fd800078e00ff */
[----:B------:R-:W-:Y:S05]  /*1130*/  @P0 BRA `(.L_x_13) ;  /* 0x00000004002c0947 */ /* 0x000fea0003800000 */
[----:B------:R-:W1:Y:S01]  /*1140*/  LDC.64 R26, c[0x0][0x628] ;  /* 0x00018a00ff1a7b82 */ /* 0x000e620000000a00 */
[----:B------:R-:W-:Y:S02]  /*1150*/  IMAD.MOV.U32 R8, RZ, RZ, R18 ;  /* 0x000000ffff087224 */ /* 0x000fe400078e0012 */
[----:B------:R-:W-:-:S05]  /*1160*/  IMAD.MOV.U32 R9, RZ, RZ, R17 ;  /* 0x000000ffff097224 */ /* 0x000fca00078e0011 */
[----:B------:R-:W2:Y:S08]  /*1170*/  LDC R2, c[0x0][0x630] ;  /* 0x00018c00ff027b82 */ /* 0x000eb00000000800 */
[----:B------:R-:W3:Y:S01]  /*1180*/  LDC.64 R28, c[0x0][0x620] ;  /* 0x00018800ff1c7b82 */ /* 0x000ee20000000a00 */
[----:B-1----:R-:W-:-:S04]  /*1190*/  ISETP.NE.U32.AND P0, PT, R26, RZ, PT ;  /* 0x000000ff1a00720c */ /* 0x002fc80003f05070 */
[----:B------:R-:W-:-:S13]  /*11a0*/  ISETP.NE.AND.EX P0, PT, R27, RZ, PT, P0 ;  /* 0x000000ff1b00720c */ /* 0x000fda0003f05300 */
[----:B--23--:R-:W-:Y:S05]  /*11b0*/  @!P0 BRA `(.L_x_14) ;  /* 0x0000000000288947 */ /* 0x00cfea0003800000 */
[----:B0-----:R-:W0:Y:S02]  /*11c0*/  LDC R13, c[0x0][0x634] ;  /* 0x00018d00ff0d7b82 */ /* 0x001e240000000800 */
[----:B0-----:R-:W-:-:S05]  /*11d0*/  IADD3 R13, P0, R18, R13, RZ ;  /* 0x0000000d120d7210 */ /* 0x001fca0007f1e0ff */
[----:B------:R-:W-:-:S04]  /*11e0*/  IMAD.X R15, RZ, RZ, R17, P0 ;  /* 0x000000ffff0f7224 */ /* 0x000fc800000e0611 */
[----:B------:R-:W-:-:S04]  /*11f0*/  IMAD.WIDE.U32 R8, R15, R26, RZ ;  /* 0x0000001a0f087225 */ /* 0x000fc800078e00ff */
[----:B------:R-:W-:-:S04]  /*1200*/  IMAD.WIDE.U32 R10, P0, R13, R27, R8 ;  /* 0x0000001b0d0a7225 */ /* 0x000fc80007800008 */
[----:B------:R-:W-:-:S04]  /*1210*/  IMAD.WIDE.U32 R8, R13, R26, RZ ;  /* 0x0000001a0d087225 */ /* 0x000fc800078e00ff */
[----:B------:R-:W-:Y:S01]  /*1220*/  IMAD.X R13, RZ, RZ, RZ, P0 ;  /* 0x000000ffff0d7224 */ /* 0x000fe200000e06ff */
[----:B------:R-:W-:Y:S01]  /*1230*/  IADD3 RZ, P0, R9, R10, RZ ;  /* 0x0000000a09ff7210 */ /* 0x000fe20007f1e0ff */
[----:B------:R-:W-:-:S04]  /*1240*/  IMAD.MOV.U32 R12, RZ, RZ, R11 ;  /* 0x000000ffff0c7224 */ /* 0x000fc800078e000b */
[----:B------:R-:W-:-:S08]  /*1250*/  IMAD.WIDE.U32.X R8, R15, R27, R12, P0 ;  /* 0x0000001b0f087225 */ /* 0x000fd000000e040c */
.L_x_14:
[----:B------:R-:W1:Y:S01]  /*1260*/  LDC.64 R32, c[0x0][0x640] ;  /* 0x00019000ff207b82 */ /* 0x000e620000000a00 */
[-C--:B------:R-:W-:Y:S01]  /*1270*/  SHF.R.U64 R30, R8, R2.reuse, R9 ;  /* 0x00000002081e7219 */ /* 0x080fe20000001209 */
[----:B------:R-:W-:Y:S01]  /*1280*/  IMAD.MOV.U32 R19, RZ, RZ, R17 ;  /* 0x000000ffff137224 */ /* 0x000fe200078e0011 */
[----:B------:R-:W-:Y:S01]  /*1290*/  SHF.R.U32.HI R2, RZ, R2, R9 ;  /* 0x00000002ff027219 */ /* 0x000fe20000011609 */
[----:B------:R-:W-:Y:S01]  /*12a0*/  IMAD.MOV.U32 R26, RZ, RZ, 0x1 ;  /* 0x00000001ff1a7424 */ /* 0x000fe200078e00ff */
[----:B------:R-:W-:-:S03]  /*12b0*/  IADD3 R11, P0, RZ, -R30, RZ ;  /* 0x8000001eff0b7210 */ /* 0x000fc60007f1e0ff */
[----:B------:R-:W2:Y:S02]  /*12c0*/  LDC R10, c[0x0][0x618] ;  /* 0x00018600ff0a7b82 */ /* 0x000ea40000000800 */
[----:B------:R-:W-:-:S04]  /*12d0*/  IMAD.X R9, RZ, RZ, ~R2, P0 ;  /* 0x000000ffff097224 */ /* 0x000fc800000e0e02 */
[-C--:B------:R-:W-:Y:S02]  /*12e0*/  IMAD R2, R9, R28.reuse, RZ ;  /* 0x0000001c09027224 */ /* 0x080fe400078e02ff */
[----:B0-----:R-:W0:Y:S01]  /*12f0*/  LDC R13, c[0x0][0x608] ;  /* 0x00018200ff0d7b82 */ /* 0x001e220000000800 */
[----:B------:R-:W-:-:S04]  /*1300*/  IMAD.WIDE.U32 R8, R11, R28, R18 ;  /* 0x0000001c0b087225 */ /* 0x000fc800078e0012 */
[----:B------:R-:W-:Y:S02]  /*1310*/  IMAD R11, R11, R29, R2 ;  /* 0x0000001d0b0b7224 */ /* 0x000fe400078e0202 */
[----:B------:R-:W-:Y:S01]  /*1320*/  IMAD.MOV.U32 R2, RZ, RZ, -0x1 ;  /* 0xffffffffff027424 */ /* 0x000fe200078e00ff */
[----:B------:R-:W3:Y:S01]  /*1330*/  LDC R31, c[0x0][0x658] ;  /* 0x00019600ff1f7b82 */ /* 0x000ee20000000800 */
[----:B------:R-:W-:Y:S01]  /*1340*/  IMAD.IADD R9, R9, 0x1, R11 ;  /* 0x0000000109097824 */ /* 0x000fe200078e020b */
[----:B-1----:R-:W-:-:S04]  /*1350*/  ISETP.NE.U32.AND P0, PT, R32, RZ, PT ;  /* 0x000000ff2000720c */ /* 0x002fc80003f05070 */
[----:B------:R-:W-:Y:S02]  /*1360*/  ISETP.NE.AND.EX P0, PT, R33, RZ, PT, P0 ;  /* 0x000000ff2100720c */ /* 0x000fe40003f05300 */
[----:B------:R-:W1:Y:S01]  /*1370*/  LDC R29, c[0x0][0x600] ;  /* 0x00018000ff1d7b82 */ /* 0x000e620000000800 */
[-CC-:B--2---:R-:W-:Y:S02]  /*1380*/  SHF.R.U64 R27, R8, R10.reuse, R9.reuse ;  /* 0x0000000a081b7219 */ /* 0x184fe40000001209 */
[----:B------:R-:W-:-:S05]  /*1390*/  SHF.R.U32.HI R8, RZ, R10, R9 ;  /* 0x0000000aff087219 */ /* 0x000fca0000011609 */
[----:B------:R-:W2:Y:S01]  /*13a0*/  LDC R22, c[0x0][0x648] ;  /* 0x00019200ff167b82 */ /* 0x000ea20000000800 */
[-CC-:B0-----:R-:W-:Y:S02]  /*13b0*/  SHF.R.U64 R34, R27, R13.reuse, R8.reuse ;  /* 0x0000000d1b227219 */ /* 0x181fe40000001208 */
[----:B------:R-:W-:-:S05]  /*13c0*/  SHF.R.U32.HI R8, RZ, R13, R8 ;  /* 0x0000000dff087219 */ /* 0x000fca0000011608 */
[----:B------:R-:W0:Y:S01]  /*13d0*/  LDC R24, c[0x0][0x638] ;  /* 0x00018e00ff187b82 */ /* 0x000e220000000800 */
[-CC-:B---3--:R-:W-:Y:S02]  /*13e0*/  SHF.R.U64 R36, R34, R31.reuse, R8.reuse ;  /* 0x0000001f22247219 */ /* 0x188fe40000001208 */
[-C--:B------:R-:W-:Y:S02]  /*13f0*/  SHF.L.U32 R2, R2, R31.reuse, RZ ;  /* 0x0000001f02027219 */ /* 0x080fe400000006ff */
[----:B------:R-:W-:Y:S01]  /*1400*/  SHF.R.U32.HI R9, RZ, R31, R8 ;  /* 0x0000001fff097219 */ /* 0x000fe20000011608 */
[----:B------:R-:W-:Y:S01]  /*1410*/  IMAD.MOV.U32 R8, RZ, RZ, R36 ;  /* 0x000000ffff087224 */ /* 0x000fe200078e0024 */
[----:B------:R-:W-:Y:S01]  /*1420*/  LOP3.LUT R15, RZ, R2, RZ, 0x33, !PT ;  /* 0x00000002ff0f7212 */ /* 0x000fe200078e33ff */
[----:B------:R-:W3:Y:S01]  /*1430*/  LDC R28, c[0x0][0x610] ;  /* 0x00018400ff1c7b82 */ /* 0x000ee20000000800 */
[----:B------:R-:W-:Y:S05]  /*1440*/  @!P0 BRA `(.L_x_15) ;  /* 0x0000000000288947 */ /* 0x000fea0003800000 */
[----:B------:R-:W4:Y:S02]  /*1450*/  LDC R13, c[0x0][0x64c] ;  /* 0x00019300ff0d7b82 */ /* 0x000f240000000800 */
[----:B----4-:R-:W-:-:S05]  /*1460*/  IADD3 R13, P0, R36, R13, RZ ;  /* 0x0000000d240d7210 */ /* 0x010fca0007f1e0ff */
        /* <DEDUP_REMOVED lines=8> */
.L_x_15:
[----:B--2---:R-:W-:Y:S01]  /*14f0*/  SHF.R.U64 R7, R8, R22, R9 ;  /* 0x0000001608077219 */ /* 0x004fe20000001209 */
[----:B-1----:R-:W-:Y:S01]  /*1500*/  VIADD R8, R29, 0xffffffff ;  /* 0xffffffff1d087836 */ /* 0x002fe20000000000 */
[----:B------:R-:W-:Y:S01]  /*1510*/  SHF.L.U32 R2, R26, R31, RZ ;  /* 0x0000001f1a027219 */ /* 0x000fe200000006ff */
[----:B------:R-:W-:Y:S01]  /*1520*/  @P1 IMAD R21, R25, R20, R6 ;  /* 0x0000001419151224 */ /* 0x000fe200078e0206 */
[----:B------:R-:W-:Y:S01]  /*1530*/  LOP3.LUT R15, R34, R15, RZ, 0xc0, !PT ;  /* 0x0000000f220f7212 */ /* 0x000fe200078ec0ff */
[----:B------:R-:W-:Y:S01]  /*1540*/  IMAD.MOV R9, RZ, RZ, -R7 ;  /* 0x000000ffff097224 */ /* 0x000fe200078e0a07 */
[----:B------:R-:W-:-:S03]  /*1550*/  LOP3.LUT R8, R27, R8, RZ, 0xc0, !PT ;  /* 0x000000081b087212 */ /* 0x000fc600078ec0ff */
[----:B------:R-:W-:Y:S02]  /*1560*/  IMAD R6, R2, R7, R15 ;  /* 0x0000000702067224 */ /* 0x000fe400078e020f */
[----:B0-----:R-:W-:Y:S02]  /*1570*/  IMAD R2, R9, R24, R36 ;  /* 0x0000001809027224 */ /* 0x001fe400078e0224 */
[----:B---3--:R-:W-:Y:S02]  /*1580*/  IMAD R19, R6, R28, R21 ;  /* 0x0000001c06137224 */ /* 0x008fe400078e0215 */
[----:B------:R-:W-:Y:S02]  /*1590*/  IMAD R2, R2, R29, R8 ;  /* 0x0000001d02027224 */ /* 0x000fe400078e0208 */
[----:B------:R-:W-:-:S03]  /*15a0*/  IMAD.MOV.U32 R6, RZ, RZ, 0x1 ;  /* 0x00000001ff067424 */ /* 0x000fc600078e00ff */
[----:B------:R-:W-:Y:S02]  /*15b0*/  SEL R22, R2, R19, !P1 ;  /* 0x0000001302167207 */ /* 0x000fe40004800000 */
[----:B------:R-:W-:Y:S01]  /*15c0*/  SEL R19, R19, R2, !P1 ;  /* 0x0000000213137207 */ /* 0x000fe20004800000 */
[----:B------:R-:W-:Y:S01]  /*15d0*/  IMAD.MOV.U32 R2, RZ, RZ, R30 ;  /* 0x000000ffff027224 */ /* 0x000fe200078e001e */
[----:B------:R-:W-:-:S07]  /*15e0*/  PRMT R8, R6, 0x7610, R8 ;  /* 0x0000761006087816 */ /* 0x000fce0000000008 */
.L_x_13:
[----:B------:R-:W-:Y:S05]  /*15f0*/  @!P2 BRA `(.L_x_16) ;  /* 0x00000000000ca947 */ /* 0x000fea0003800000 */
[----:B------:R-:W-:Y:S01]  /*1600*/  UCGABAR_WAIT ;  /* 0x0000000000007dc7 */ /* 0x000fe20008000000 */
[----:B------:R-:W-:Y:S01]  /*1610*/  CCTL.IVALL ;  /* 0x00000000ff00798f */ /* 0x000fe20002000000 */
[----:B------:R-:W-:Y:S05]  /*1620*/  BRA `(.L_x_17) ;  /* 0x0000000000047947 */ /* 0x000fea0003800000 */
.L_x_16:
[----:B------:R-:W-:Y:S06]  /*1630*/  BAR.SYNC.DEFER_BLOCKING 0x0 ;  /* 0x0000000000007b1d */ /* 0x000fec0000010000 */
.L_x_17:
[----:B------:R-:W-:Y:S05]  /*1640*/  @!P4 BRA `(.L_x_18) ;  /* 0x000000440060c947 */ /* 0x000fea0003800000 */
[----:B------:R-:W-:-:S13]  /*1650*/  ISETP.GT.U32.AND P0, PT, R35, 0x1, PT ;  /* 0x000000012300780c */ /* 0x000fda0003f04070 */
[----:B------:R-:W-:Y:S05]  /*1660*/  @P0 EXIT ;  /* 0x000000000000094d */ /* 0x000fea0003800000 */
.L_x_19:
[----:B------:R-:W-:-:S08]  /*1670*/  NOP ;  /* 0x0000000000007918 */ /* 0x000fd00000000000 */
[----:B------:R-:W1:Y:S02]  /*1680*/  USETMAXREG.TRY_ALLOC.CTAPOOL UP0, 0xe8 ;  /* 0x000000e8000079c8 */ /* 0x000e640008000600 */
[----:B-1----:R-:W-:-:S13]  /*1690*/  PLOP3.LUT P0, PT, PT, PT, UP0, 0x80, 0x0 ;  /* 0x000000000000781c */ /* 0x002fda0003f0f008 */
[----:B------:R-:W-:Y:S05]  /*16a0*/  @!P0 BRA `(.L_x_19) ;  /* 0xfffffffc00f08947 */ /* 0x000fea000383ffff */
[----:B------:R-:W-:-:S13]  /*16b0*/  LOP3.LUT P0, RZ, R8, 0xff, RZ, 0xc0, !PT ;  /* 0x000000ff08ff7812 */ /* 0x000fda000780c0ff */
[----:B------:R-:W-:Y:S05]  /*16c0*/  @!P0 EXIT ;  /* 0x000000000000894d */ /* 0x000fea0003800000 */
[----:B------:R-:W1:Y:S01]  /*16d0*/  S2UR UR4, SR_CgaCtaId ;  /* 0x00000000000479c3 */ /* 0x000e620000008800 */
[----:B------:R-:W-:Y:S01]  /*16e0*/  VIADD R14, R14, 0xffffffff ;  /* 0xffffffff0e0e7836 */ /* 0x000fe20000000000 */
[CC--:B------:R-:W-:Y:S01]  /*16f0*/  LEA.HI R4, R0.reuse, R3.reuse, RZ, 0x2 ;  /* 0x0000000300047211 */ /* 0x0c0fe200078f10ff */
[----:B------:R-:W-:Y:S01]  /*1700*/  UMOV UR41, 0x400 ;  /* 0x0000040000297882 */ /* 0x000fe20000000000 */
[----:B------:R-:W-:Y:S01]  /*1710*/  LEA.HI R0, R0, R3, RZ, 0x5 ;  /* 0x0000000300007211 */ /* 0x000fe200078f28ff */
[----:B------:R-:W-:Y:S01]  /*1720*/  UISETP.LT.AND UP0, UPT, UR40, 0x1, UPT ;  /* 0x000000012800788c */ /* 0x000fe2000bf01270 */
[----:B------:R-:W-:Y:S01]  /*1730*/  R2UR UR42, R14 ;  /* 0x000000000e2a72ca */ /* 0x000fe200000e0000 */
[----:B------:R-:W-:Y:S01]  /*1740*/  ULDC UR6, c[0x0][0x284] ;  /* 0x0000a10000067ab9 */ /* 0x000fe20000000800 */
[--C-:B------:R-:W-:Y:S01]  /*1750*/  SHF.R.S32.HI R76, RZ, 0x2, R4.reuse ;  /* 0x00000002ff4c7819 */ /* 0x100fe20000011404 */
[----:B------:R-:W-:Y:S01]  /*1760*/  USEL UR43, UR40, 0x1, UP0 ;  /* 0x00000001282b7887 */ /* 0x000fe20008000000 */
[----:B------:R-:W-:Y:S01]  /*1770*/  SHF.R.S32.HI R5, RZ, 0x1f, R4 ;  /* 0x0000001fff057819 */ /* 0x000fe20000011404 */
[----:B------:R-:W-:Y:S01]  /*1780*/  USHF.L.U32 UR46, UR40, 0x1, URZ ;  /* 0x00000001282e7899 */ /* 0x000fe2000800063f */
[----:B------:R-:W-:Y:S01]  /*1790*/  LOP3.LUT R78, R4, 0xfffffffc, RZ, 0xc0, !PT ;  /* 0xfffffffc044e7812 */ /* 0x000fe200078ec0ff */
[----:B------:R-:W-:Y:S01]  /*17a0*/  UIADD3 UR43, -UR43, UR40, URZ ;  /* 0x000000282b2b7290 */ /* 0x000fe2000fffe13f */
[----:B------:R-:W-:-:S02]  /*17b0*/  LEA.HI R5, R5, R76, RZ, 0x3 ;  /* 0x0000004c05057211 */ /* 0x000fc400078f18ff */
[----:B------:R-:W-:Y:S01]  /*17c0*/  ISETP.NE.AND P0, PT, R14, RZ, PT ;  /* 0x000000ff0e00720c */ /* 0x000fe20003f05270 */
[----:B------:R-:W-:Y:S01]  /*17d0*/  IMAD.IADD R78, R3, 0x1, -R78 ;  /* 0x00000001034e7824 */ /* 0x000fe200078e0a4e */
[----:B------:R-:W-:Y:S01]  /*17e0*/  LOP3.LUT R5, R5, 0xfffffff8, RZ, 0xc0, !PT ;  /* 0xfffffff805057812 */ /* 0x000fe200078ec0ff */
[----:B------:R-:W-:Y:S01]  /*17f0*/  USHF.L.U32 UR42, UR42, 0x3, URZ ;  /* 0x000000032a2a7899 */ /* 0x000fe2000800063f */
[----:B------:R-:W-:Y:S02]  /*1800*/  LOP3.LUT R86, R16, 0x1, RZ, 0xfc, !PT ;  /* 0x0000000110567812 */ /* 0x000fe400078efcff */
[----:B------:R-:W-:Y:S01]  /*1810*/  SEL R87, RZ, 0x1, P0 ;  /* 0x00000001ff577807 */ /* 0x000fe20000000000 */
[----:B------:R-:W-:Y:S01]  /*1820*/  IMAD.IADD R76, R76, 0x1, -R5 ;  /* 0x000000014c4c7824 */ /* 0x000fe200078e0a05 */
[----:B-1----:R-:W-:Y:S01]  /*1830*/  ULEA UR41, UR4, UR41, 0x18 ;  /* 0x0000002904297291 */ /* 0x002fe2000f8ec03f */
[----:B------:R-:W-:Y:S01]  /*1840*/  SHF.R.S32.HI R5, RZ, 0x5, R0 ;  /* 0x00000005ff057819 */ /* 0x000fe20000011400 */
[----:B------:R-:W-:-:S02]  /*1850*/  IMAD.U32 R80, RZ, RZ, UR42 ;  /* 0x0000002aff507e24 */ /* 0x000fc4000f8e00ff */
[----:B------:R-:W-:Y:S01]  /*1860*/  UIADD3 UR47, UR41, 0x170, URZ ;  /* 0x00000170292f7890 */ /* 0x000fe2000fffe03f */
[--C-:B------:R-:W-:Y:S01]  /*1870*/  SHF.R.S32.HI R77, RZ, 0x1f, R76.reuse ;  /* 0x0000001fff4d7819 */ /* 0x100fe2000001144c */
[----:B------:R-:W-:Y:S01]  /*1880*/  UIADD3 UR4, UR41, 0x16280, URZ ;  /* 0x0001628029047890 */ /* 0x000fe2000fffe03f */
[C-C-:B------:R-:W-:Y:S01]  /*1890*/  IMAD R83, R5.reuse, -0x10, -R76.reuse ;  /* 0xfffffff005537824 */ /* 0x140fe200078e0a4c */
[----:B------:R-:W-:Y:S01]  /*18a0*/  UIADD3 UR5, UR41, 0x280, URZ ;  /* 0x0000028029057890 */ /* 0x000fe2000fffe03f */
[C---:B------:R-:W-:Y:S01]  /*18b0*/  LOP3.LUT R82, R80.reuse, 0x8, RZ, 0xc0, !PT ;  /* 0x0000000850527812 */ /* 0x040fe200078ec0ff */
[----:B------:R-:W-:Y:S01]  /*18c0*/  USHF.R.U32.HI UR4, URZ, 0x4, UR4 ;  /* 0x000000043f047899 */ /* 0x000fe20008011604 */
[----:B------:R-:W-:Y:S01]  /*18d0*/  IMAD.U32 R79, RZ, RZ, UR47 ;  /* 0x0000002fff4f7e24 */ /* 0x000fe2000f8e00ff */
[----:B------:R-:W-:Y:S01]  /*18e0*/  USHF.R.U32.HI UR5, URZ, 0x4, UR5 ;  /* 0x000000043f057899 */ /* 0x000fe20008011605 */
[----:B------:R-:W-:Y:S01]  /*18f0*/  IMAD.WIDE R76, R5, 0x10, R76 ;  /* 0x00000010054c7825 */ /* 0x000fe200078e024c */
[----:B------:R-:W-:Y:S01]  /*1900*/  ULOP3.LUT UR4, UR4, 0x3fff, URZ, 0xc0, !UPT ;  /* 0x00003fff04047892 */ /* 0x000fe2000f8ec03f */
[----:B------:R-:W-:Y:S01]  /*1910*/  LOP3.LUT R80, R80, 0x8, RZ, 0xc, !PT ;  /* 0x0000000850507812 */ /* 0x000fe200078e0cff */
[----:B------:R-:W-:Y:S01]  /*1920*/  ULOP3.LUT UR5, UR5, 0x3fff, URZ, 0xc0, !UPT ;  /* 0x00003fff05057892 */ /* 0x000fe2000f8ec03f */
[----:B------:R-:W-:Y:S01]  /*1930*/  VIADD R81, R79, UR42 ;  /* 0x0000002a4f517c36 */ /* 0x000fe20008000000 */
[----:B------:R-:W-:Y:S01]  /*1940*/  LOP3.LUT R82, R82, 0x18, RZ, 0x3c, !PT ;  /* 0x0000001852527812 */ /* 0x000fe200078e3cff */
[----:B------:R-:W-:Y:S01]  /*1950*/  VIADD R83, R83, UR6 ;  /* 0x0000000653537c36 */ /* 0x000fe20008000000 */
[----:B------:R-:W-:-:S02]  /*1960*/  ULOP3.LUT UR44, UR4, 0x10000, URZ, 0xfc, !UPT ;  /* 0x00010000042c7892 */ /* 0x000fc4000f8efc3f */
[----:B------:R-:W-:-:S12]  /*1970*/  ULOP3.LUT UR45, UR5, 0x10000, URZ, 0xfc, !UPT ;  /* 0x00010000052d7892 */ /* 0x000fd8000f8efc3f */
.L_x_135:
[----:B------:R-:W-:Y:S01]  /*1980*/  SHF.L.U32 R0, R87, 0x1f, RZ ;  /* 0x0000001f57007819 */ /* 0x000fe200000006ff */
[----:B------:R-:W-:Y:S02]  /*1990*/  ULDC UR4, c[0x0][0x28c] ;  /* 0x0000a30000047ab9 */ /* 0x000fe40000000800 */
[----:B------:R-:W-:Y:S01]  /*19a0*/  ISETP.LT.AND P1, PT, RZ, UR4, PT ;  /* 0x00000004ff007c0c */ /* 0x000fe2000bf21270 */
[----:B------:R-:W1:Y:S02]  /*19b0*/  SYNCS.PHASECHK.TRANS64.TRYWAIT P0, [R79+UR42], R0 ;  /* 0x000000004f0075a7 */ /* 0x000e64000800016a */
[----:B-1-34-:R-:W-:Y:S10]  /*19c0*/  @!P0 BRA `(.L_x_20) ;  /* 0x0000005c00188947 */ /* 0x01aff40003800000 */
.L_x_175:
[----:B------:R-:W-:Y:S05]  /*19d0*/  @P1 BRA `(.L_x_21) ;  /* 0x0000000000401947 */ /* 0x000fea0003800000 */
[----:B-1----:R-:W-:Y:S01]  /*19e0*/  MOV R0, 0x0 ;  /* 0x0000000000007802 */ /* 0x002fe20000000f00 */
[----:B------:R-:W-:Y:S01]  /*19f0*/  ULDC.64 UR4, c[0x4][0x68] ;  /* 0x01001a0000047ab9 */ /* 0x000fe20000000a00 */
[----:B------:R-:W-:Y:S01]  /*1a00*/  ULDC.64 UR6, c[0x4][0x8] ;  /* 0x0100020000067ab9 */ /* 0x000fe20000000a00 */
[----:B------:R-:W-:Y:S01]  /*1a10*/  IMAD.U32 R4, RZ, RZ, UR4 ;  /* 0x00000004ff047e24 */ /* 0x000fe2000f8e00ff */
[----:B------:R1:W2:Y:S01]  /*1a20*/  LDC.64 R14, c[0x4][R0] ;  /* 0x01000000000e7b82 */ /* 0x0002a20000000a00 */
[----:B------:R-:W-:Y:S01]  /*1a30*/  IMAD.U32 R5, RZ, RZ, UR5 ;  /* 0x00000005ff057e24 */ /* 0x000fe2000f8e00ff */
[----:B------:R-:W-:Y:S01]  /*1a40*/  ULDC.64 UR4, c[0x4][0x70] ;  /* 0x01001c0000047ab9 */ /* 0x000fe20000000a00 */
[----:B------:R-:W-:Y:S02]  /*1a50*/  IMAD.U32 R10, RZ, RZ, UR6 ;  /* 0x00000006ff0a7e24 */ /* 0x000fe4000f8e00ff */
[----:B------:R-:W-:Y:S02]  /*1a60*/  IMAD.U32 R6, RZ, RZ, UR4 ;  /* 0x00000004ff067e24 */ /* 0x000fe4000f8e00ff */
[----:B------:R-:W-:-:S02]  /*1a70*/  IMAD.U32 R7, RZ, RZ, UR5 ;  /* 0x00000005ff077e24 */ /* 0x000fc4000f8e00ff */
[----:B------:R-:W-:Y:S02]  /*1a80*/  IMAD.U32 R11, RZ, RZ, UR7 ;  /* 0x00000007ff0b7e24 */ /* 0x000fe4000f8e00ff */
[----:B------:R-:W-:Y:S02]  /*1a90*/  IMAD.MOV.U32 R8, RZ, RZ, 0x1e1 ;  /* 0x000001e1ff087424 */ /* 0x000fe400078e00ff */
[----:B0-----:R-:W-:Y:S02]  /*1aa0*/  IMAD.MOV.U32 R12, RZ, RZ, 0x1 ;  /* 0x00000001ff0c7424 */ /* 0x001fe400078e00ff */
[----:B-1----:R-:W-:-:S07]  /*1ab0*/  IMAD.MOV.U32 R13, RZ, RZ, RZ ;  /* 0x000000ffff0d7224 */ /* 0x002fce00078e00ff */
[----:B------:R-:W-:-:S07]  /*1ac0*/  LEPC R20, `(.L_x_21) ;  /* 0x000000001014794e */ /* 0x000fce0000000000 */
[----:B--2--5:R-:W-:Y:S05]  /*1ad0*/  CALL.ABS.NOINC R14 ;  /* 0x000000000e007343 */ /* 0x024fea0003c00000 */
.L_x_21:
[----:B------:R-:W-:-:S13]  /*1ae0*/  ISETP.NE.AND P0, PT, R86, 0x3, PT ;  /* 0x000000035600780c */ /* 0x000fda0003f05270 */
[----:B------:R-:W-:Y:S05]  /*1af0*/  @!P0 BRA `(.L_x_22) ;  /* 0x0000000000048947 */ /* 0x000fea0003800000 */
[----:B------:R-:W-:Y:S01]  /*1b00*/  BPT.TRAP 0x1 ;  /* 0x000000040000795c */ /* 0x000fe20000300000 */
.L_x_22:
[----:B------:R-:W-:Y:S02]  /*1b10*/  IMAD.U32 R3, RZ, RZ, UR38 ;  /* 0x00000026ff037e24 */ /* 0x000fe4000f8e00ff */
[----:B-1----:R-:W-:-:S03]  /*1b20*/  IMAD.U32 R0, RZ, RZ, UR39 ;  /* 0x00000027ff007e24 */ /* 0x002fc6000f8e00ff */
[----:B------:R-:W-:Y:S02]  /*1b30*/  LEA R3, R3, UR41, 0x3 ;  /* 0x0000002903037c11 */ /* 0x000fe4000f8e18ff */
[----:B------:R-:W-:-:S04]  /*1b40*/  SHF.L.U32 R0, R0, 0x1f, RZ ;  /* 0x0000001f00007819 */ /* 0x000fc800000006ff */
[----:B------:R1:W2:Y:S01]  /*1b50*/  SYNCS.PHASECHK.TRANS64.TRYWAIT P1, [R3+URZ], R0 ;  /* 0x00000000030075a7 */ /* 0x0002a2000802017f */
[----:B------:R-:W-:Y:S05]  /*1b60*/  @!P0 BRA `(.L_x_23) ;  /* 0x0000000000048947 */ /* 0x000fea0003800000 */
[----:B------:R-:W-:Y:S01]  /*1b70*/  BPT.TRAP 0x1 ;  /* 0x000000040000795c */ /* 0x000fe20000300000 */
.L_x_23:
[----:B--2---:R-:W-:Y:S05]  /*1b80*/  @P1 BRA `(.L_x_24) ;  /* 0x0000000000081947 */ /* 0x004fea0003800000 */
[----:B------:R-:W2:Y:S02]  /*1b90*/  SYNCS.PHASECHK.TRANS64.TRYWAIT P1, [R3+URZ], R0 ;  /* 0x00000000030075a7 */ /* 0x000ea4000802017f */
[----:B--2---:R-:W-:Y:S05]  /*1ba0*/  @!P1 BRA `(.L_x_25) ;  /* 0x0000005800b49947 */ /* 0x004fea0003800000 */
.L_x_24:
[----:B------:R-:W-:Y:S05]  /*1bb0*/  WARPSYNC.ALL ;  /* 0x0000000000007948 */ /* 0x000fea0003800000 */
[----:B------:R-:W-:Y:S01]  /*1bc0*/  ULEA UR4, UR38, UR45, 0x8 ;  /* 0x0000002d26047291 */ /* 0x000fe2000f8e403f */
[----:B------:R-:W-:Y:S01]  /*1bd0*/  WARPGROUP.ARRIVE ;  /* 0x00000000000079c5 */ /* 0x000fe20000000000 */
[----:B------:R-:W-:Y:S01]  /*1be0*/  UIMAD UR6, UR38, 0x180, UR44 ;  /* 0x00000180260678a4 */ /* 0x000fe2000f8e022c */
[----:B-12---:R-:W-:Y:S01]  /*1bf0*/  IMAD.U32 R0, RZ, RZ, UR43 ;  /* 0x0000002bff007e24 */ /* 0x006fe2000f8e00ff */
[----:B------:R-:W-:Y:S01]  /*1c00*/  UMOV UR5, 0x80000020 ;  /* 0x8000002000057882 */ /* 0x000fe20000000000 */
[----:B------:R-:W-:-:S03]  /*1c10*/  UMOV UR7, 0x80000020 ;  /* 0x8000002000077882 */ /* 0x000fc60000000000 */
[----:B------:R-:W-:-:S03]  /*1c20*/  ISETP.GE.AND P1, PT, R0, 0x1, PT ;  /* 0x000000010000780c */ /* 0x000fc60003f26270 */
[----:B------:R-:W-:Y:S01]  /*1c30*/  HGMMA.64x96x16.F32 R24, gdesc[UR4], RZ, !UPT, gsb0 ;  /* 0x01600000041879f0 */ /* 0x000fe2000c0008ff */
[----:B------:R-:W-:Y:S02]  /*1c40*/  UIADD3 UR4, UR4, 0x2, URZ ;  /* 0x0000000204047890 */ /* 0x000fe4000fffe03f */
[----:B------:R-:W-:Y:S01]  /*1c50*/  UIADD3 UR6, UR6, 0x2, URZ ;  /* 0x0000000206067890 */ /* 0x000fe2000fffe03f */
[----:B------:R-:W-:Y:S01]  /*1c60*/  UMOV UR5, 0x80000020 ;  /* 0x8000002000057882 */ /* 0x000fe20000000000 */
[----:B------:R-:W-:Y:S01]  /*1c70*/  UMOV UR7, 0x80000020 ;  /* 0x8000002000077882 */ /* 0x000fe20000000000 */
[----:B------:R-:W-:Y:S02]  /*1c80*/  WARPGROUP.DEPBAR.LE gsb0, 0x0 ;  /* 0x00008000000079c5 */ /* 0x000fe40000010000 */
[----:B------:R-:W-:-:S06]  /*1c90*/  WARPGROUP.ARRIVE ;  /* 0x00000000000079c5 */ /* 0x000fcc0000000000 */
[----:B------:R-:W-:Y:S03]  /*1ca0*/  HGMMA.64x96x16.F32 R24, gdesc[UR4], R24, gsb0 ;  /* 0x01600000041879f0 */ /* 0x000fe60008000818 */
[----:B------:R-:W-:Y:S02]  /*1cb0*/  WARPGROUP.DEPBAR.LE gsb0, 0x0 ;  /* 0x00008000000079c5 */ /* 0x000fe40000010000 */
[----:B------:R-:W-:Y:S05]  /*1cc0*/  @!P1 BRA `(.L_x_26) ;  /* 0x0000000000d49947 */ /* 0x000fea0003800000 */
[----:B------:R-:W-:Y:S01]  /*1cd0*/  UIADD3 UR4, UR38, 0x1, URZ ;  /* 0x0000000126047890 */ /* 0x000fe2000fffe03f */
[----:B------:R-:W-:Y:S02]  /*1ce0*/  IMAD.U32 R0, RZ, RZ, UR43 ;  /* 0x0000002bff007e24 */ /* 0x000fe4000f8e00ff */
[----:B------:R-:W-:Y:S01]  /*1cf0*/  IMAD.U32 R3, RZ, RZ, UR38 ;  /* 0x00000026ff037e24 */ /* 0x000fe2000f8e00ff */
[----:B------:R-:W-:-:S04]  /*1d00*/  UISETP.NE.AND UP0, UPT, UR4, 0x16, UPT ;  /* 0x000000160400788c */ /* 0x000fc8000bf05270 */
[----:B------:R-:W-:Y:S02]  /*1d10*/  USEL UR5, URZ, 0x1, UP0 ;  /* 0x000000013f057887 */ /* 0x000fe40008000000 */
[----:B------:R-:W-:Y:S02]  /*1d20*/  USEL UR8, UR4, URZ, UP0 ;  /* 0x0000003f04087287 */ /* 0x000fe40008000000 */
[----:B------:R-:W-:-:S06]  /*1d30*/  ULOP3.LUT UR5, UR39, UR5, URZ, 0x3c, !UPT ;  /* 0x0000000527057292 */ /* 0x000fcc000f8e3c3f */
[----:B------:R-:W-:-:S07]  /*1d40*/  IMAD.U32 R6, RZ, RZ, UR5 ;  /* 0x00000005ff067e24 */ /* 0x000fce000f8e00ff */
.L_x_33:
[----:B------:R-:W-:Y:S05]  /*1d50*/  @!P0 BRA `(.L_x_27) ;  /* 0x0000000000048947 */ /* 0x000fea0003800000 */
[----:B------:R-:W-:Y:S01]  /*1d60*/  BPT.TRAP 0x1 ;  /* 0x000000040000795c */ /* 0x000fe20000300000 */
.L_x_27:
[----:B------:R-:W-:Y:S01]  /*1d70*/  ULEA UR4, UR8, UR41, 0x3 ;  /* 0x0000002908047291 */ /* 0x000fe2000f8e183f */
[----:B------:R-:W-:-:S08]  /*1d80*/  SHF.L.U32 R4, R6, 0x1f, RZ ;  /* 0x0000001f06047819 */ /* 0x000fd000000006ff */
[----:B------:R1:W2:Y:S01]  /*1d90*/  SYNCS.PHASECHK.TRANS64.TRYWAIT P1, [UR4], R4 ;  /* 0x00000004ff0075a7 */ /* 0x0002a20008020144 */
[----:B------:R-:W-:Y:S05]  /*1da0*/  @!P0 BRA `(.L_x_28) ;  /* 0x0000000000048947 */ /* 0x000fea0003800000 */
[----:B------:R-:W-:Y:S01]  /*1db0*/  BPT.TRAP 0x1 ;  /* 0x000000040000795c */ /* 0x000fe20000300000 */
.L_x_28:
[----:B--2---:R-:W-:Y:S05]  /*1dc0*/  @P1 BRA `(.L_x_29) ;  /* 0x0000000000081947 */ /* 0x004fea0003800000 */
[----:B------:R-:W2:Y:S02]  /*1dd0*/  SYNCS.PHASECHK.TRANS64.TRYWAIT P1, [UR4], R4 ;  /* 0x00000004ff0075a7 */ /* 0x000ea40008020144 */
[----:B--2---:R-:W-:Y:S05]  /*1de0*/  @!P1 BRA `(.L_x_30) ;  /* 0x0000005800389947 */ /* 0x004fea0003800000 */
.L_x_29:
[----:B------:R-:W-:Y:S01]  /*1df0*/  ULEA UR4, UR8, UR45, 0x8 ;  /* 0x0000002d08047291 */ /* 0x000fe2000f8e403f */
[----:B------:R-:W-:Y:S01]  /*1e00*/  WARPGROUP.ARRIVE ;  /* 0x00000000000079c5 */ /* 0x000fe20000000000 */
[----:B------:R-:W-:Y:S01]  /*1e10*/  UIMAD UR6, UR8, 0x180, UR44 ;  /* 0x00000180080678a4 */ /* 0x000fe2000f8e022c */
[----:B------:R-:W-:Y:S01]  /*1e20*/  UMOV UR5, 0x80000020 ;  /* 0x8000002000057882 */ /* 0x000fe20000000000 */
[----:B------:R-:W-:-:S07]  /*1e30*/  UMOV UR7, 0x80000020 ;  /* 0x8000002000077882 */ /* 0x000fce0000000000 */
[----:B------:R-:W-:Y:S01]  /*1e40*/  HGMMA.64x96x16.F32 R24, gdesc[UR4], R24, gsb0 ;  /* 0x01600000041879f0 */ /* 0x000fe20008000818 */
        /* <DEDUP_REMOVED lines=9> */
[----:B------:R-:W-:Y:S01]  /*1ee0*/  BPT.TRAP 0x1 ;  /* 0x000000040000795c */ /* 0x000fe20000300000 */
.L_x_31:
[----:B------:R-:W-:-:S13]  /*1ef0*/  ISETP.NE.AND P1, PT, R73, RZ, PT ;  /* 0x000000ff4900720c */ /* 0x000fda0003f25270 */
[----:B-12---:R-:W-:-:S05]  /*1f00*/  @P1 LEA R4, R3, UR41, 0x3 ;  /* 0x0000002903041c11 */ /* 0x006fca000f8e18ff */
[----:B------:R-:W-:-:S05]  /*1f10*/  @P1 VIADD R5, R4, 0xb0 ;  /* 0x000000b004051836 */ /* 0x000fca0000000000 */
[----:B------:R-:W-:-:S04]  /*1f20*/  @P1 PRMT R5, R72, 0x654, R5 ;  /* 0x0000065448051816 */ /* 0x000fc80000000005 */
[----:B------:R1:W-:Y:S01]  /*1f30*/  @P1 SYNCS.ARRIVE.TRANS64.RED.A1T0 RZ, [R5+URZ], RZ ;  /* 0x000000ff05ff19a7 */ /* 0x0003e2000810043f */
[----:B------:R-:W-:-:S13]  /*1f40*/  ISETP.GT.U32.AND P1, PT, R16, 0x1, PT ;  /* 0x000000011000780c */ /* 0x000fda0003f24070 */
[----:B-1----:R-:W-:Y:S05]  /*1f50*/  @P1 BRA `(.L_x_32) ;  /* 0x0000000000041947 */ /* 0x002fea0003800000 */
[----:B------:R-:W-:Y:S01]  /*1f60*/  BPT.TRAP 0x1 ;  /* 0x000000040000795c */ /* 0x000fe20000300000 */
.L_x_32:
[----:B------:R-:W-:Y:S01]  /*1f70*/  UIADD3 UR8, UR8, 0x1, URZ ;  /* 0x0000000108087890 */ /* 0x000fe2000fffe03f */
[C---:B------:R-:W-:Y:S01]  /*1f80*/  ISETP.GT.AND P2, PT, R0.reuse, 0x1, PT ;  /* 0x000000010000780c */ /* 0x040fe20003f44270 */
[----:B------:R-:W-:Y:S02]  /*1f90*/  VIADD R3, R3, 0x1 ;  /* 0x0000000103037836 */ /* 0x000fe40000000000 */
[----:B------:R-:W-:Y:S01]  /*1fa0*/  UISETP.NE.AND UP0, UPT, UR8, 0x16, UPT ;  /* 0x000000160800788c */ /* 0x000fe2000bf05270 */
[----:B------:R-:W-:Y:S02]  /*1fb0*/  VIADD R0, R0, 0xffffffff ;  /* 0xffffffff00007836 */ /* 0x000fe40000000000 */
[C---:B------:R-:W-:Y:S01]  /*1fc0*/  ISETP.NE.AND P1, PT, R3.reuse, 0x16, PT ;  /* 0x000000160300780c */ /* 0x040fe20003f25270 */
[----:B------:R-:W-:Y:S02]  /*1fd0*/  USEL UR4, URZ, 0x1, UP0 ;  /* 0x000000013f047887 */ /* 0x000fe40008000000 */
[----:B------:R-:W-:Y:S01]  /*1fe0*/  USEL UR8, UR8, URZ, UP0 ;  /* 0x0000003f08087287 */ /* 0x000fe20008000000 */
[----:B------:R-:W-:-:S03]  /*1ff0*/  SEL R3, R3, RZ, P1 ;  /* 0x000000ff03037207 */ /* 0x000fc60000800000 */
[----:B------:R-:W-:Y:S01]  /*2000*/  LOP3.LUT R6, R6, UR4, RZ, 0x3c, !PT ;  /* 0x0000000406067c12 */ /* 0x000fe2000f8e3cff */
[----:B------:R-:W-:Y:S07]  /*2010*/  @P2 BRA `(.L_x_33) ;  /* 0xfffffffc004c2947 */ /* 0x000fee000383ffff */
.L_x_26:
[----:B------:R-:W1:Y:S01]  /*2020*/  LDC R0, c[0x0][0x28c] ;  /* 0x0000a300ff007b82 */ /* 0x000e620000000800 */
[----:B------:R2:W-:Y:S01]  /*2030*/  SYNCS.ARRIVE.TRANS64.A1T0 RZ, [R80+UR47], RZ ;  /* 0x000000ff50ff79a7 */ /* 0x0005e2000810002f */
[----:B-1----:R-:W-:-:S13]  /*2040*/  ISETP.GE.AND P1, PT, R0, 0x1, PT ;  /* 0x000000010000780c */ /* 0x002fda0003f26270 */
[----:B--2---:R-:W-:Y:S05]  /*2050*/  @!P1 BRA `(.L_x_34) ;  /* 0x0000000000449947 */ /* 0x004fea0003800000 */
[----:B------:R-:W-:Y:S05]  /*2060*/  @!P0 BRA `(.L_x_35) ;  /* 0x0000000000048947 */ /* 0x000fea0003800000 */
[----:B------:R-:W-:Y:S01]  /*2070*/  BPT.TRAP 0x1 ;  /* 0x000000040000795c */ /* 0x000fe20000300000 */
.L_x_35:
[----:B------:R-:W-:-:S13]  /*2080*/  ISETP.NE.AND P0, PT, R73, RZ, PT ;  /* 0x000000ff4900720c */ /* 0x000fda0003f05270 */
[----:B------:R-:W-:-:S05]  /*2090*/  VOTEU.ANY UP0, P0 ;  /* 0x00000000003f7886 */ /* 0x000fca0000000100 */
[----:B------:R-:W-:-:S06]  /*20a0*/  @UP0 UIADD3 UR4, UR43, UR38, URZ ;  /* 0x000000262b040290 */ /* 0x000fcc000fffe03f */
[----:B------:R-:W-:Y:S02]  /*20b0*/  IMAD.U32 R4, RZ, RZ, UR4 ;  /* 0x00000004ff047e24 */ /* 0x000fe4000f8e00ff */
[----:B------:R-:W-:Y:S02]  /*20c0*/  IMAD.U32 R3, RZ, RZ, UR4 ;  /* 0x00000004ff037e24 */ /* 0x000fe4000f8e00ff */
[----:B------:R-:W-:-:S05]  /*20d0*/  @P0 IMAD.WIDE.U32 R4, R4, -0x45d1745d, RZ ;  /* 0xba2e8ba304040825 */ /* 0x000fca00078e00ff */
[----:B------:R-:W-:-:S05]  /*20e0*/  @P0 SHF.R.U32.HI R0, RZ, 0x4, R5 ;  /* 0x00000004ff000819 */ /* 0x000fca0000011605 */
[----:B------:R-:W-:-:S05]  /*20f0*/  @P0 IMAD R0, R0, -0x16, R3 ;  /* 0xffffffea00000824 */ /* 0x000fca00078e0203 */
[----:B------:R-:W-:-:S05]  /*2100*/  @P0 LEA R0, R0, UR41, 0x3 ;  /* 0x0000002900000c11 */ /* 0x000fca000f8e18ff */
[----:B------:R-:W-:-:S05]  /*2110*/  @P0 VIADD R3, R0, 0xb0 ;  /* 0x000000b000030836 */ /* 0x000fca0000000000 */
[----:B------:R-:W-:-:S04]  /*2120*/  @P0 PRMT R3, R72, 0x654, R3 ;  /* 0x0000065448030816 */ /* 0x000fc80000000003 */
[----:B------:R1:W-:Y:S01]  /*2130*/  @P0 SYNCS.ARRIVE.TRANS64.RED.A1T0 RZ, [R3+URZ], RZ ;  /* 0x000000ff03ff09a7 */ /* 0x0003e2000810043f */
[----:B------:R-:W-:-:S13]  /*2140*/  ISETP.GT.U32.AND P0, PT, R16, 0x1, PT ;  /* 0x000000011000780c */ /* 0x000fda0003f04070 */
[----:B-1----:R-:W-:Y:S05]  /*2150*/  @P0 BRA `(.L_x_34) ;  /* 0x0000000000040947 */ /* 0x002fea0003800000 */
[----:B------:R-:W-:Y:S01]  /*2160*/  BPT.TRAP 0x1 ;  /* 0x000000040000795c */ /* 0x000fe20000300000 */
.L_x_34:
[----:B------:R-:W-:Y:S01]  /*2170*/  SHF.L.U32 R0, R87, 0x1f, RZ ;  /* 0x0000001f57007819 */ /* 0x000fe200000006ff */
[----:B------:R-:W-:Y:S01]  /*2180*/  UIADD3 UR38, UR46, UR38, URZ ;  /* 0x000000262e267290 */ /* 0x000fe2000fffe03f */
[----:B------:R-:W1:Y:S01]  /*2190*/  LDC R9, c[0x0][0x288] ;  /* 0x0000a200ff097b82 */ /* 0x000e620000000800 */
[----:B------:R-:W-:Y:S01]  /*21a0*/  UISETP.GE.U32.AND UP1, UPT, UR46, 0x16, UPT ;  /* 0x000000162e00788c */ /* 0x000fe2000bf26070 */
[----:B------:R-:W-:Y:S01]  /*21b0*/  IMAD.SHL.U32 R10, R78, 0x2, RZ ;  /* 0x000000024e0a7824 */ /* 0x000fe200078e00ff */
[----:B------:R-:W-:Y:S02]  /*21c0*/  UISETP.GT.U32.AND UP0, UPT, UR38, 0x15, UPT ;  /* 0x000000152600788c */ /* 0x000fe4000bf04070 */
[----:B------:R-:W-:Y:S02]  /*21d0*/  UIMAD.WIDE.U32 UR4, UR38, -0x45d1745d, URZ ;  /* 0xba2e8ba3260478a5 */ /* 0x000fe4000f8e003f */
[----:B------:R-:W-:Y:S01]  /*21e0*/  UISETP.LT.U32.AND UP0, UPT, UR46, 0x16, UP0 ;  /* 0x000000162e00788c */ /* 0x000fe20008701070 */
[----:B------:R-:W2:Y:S01]  /*21f0*/  SYNCS.PHASECHK.TRANS64.TRYWAIT P0, [R79+UR42+0x10], R0 ;  /* 0x000010004f0075a7 */ /* 0x000ea2000800016a */
[----:B------:R-:W-:Y:S01]  /*2200*/  USHF.R.U32.HI UR4, URZ, 0x4, UR5 ;  /* 0x000000043f047899 */ /* 0x000fe20008011605 */
[----:B------:R-:W-:Y:S01]  /*2210*/  SHF.R.S32.HI R11, RZ, 0x1f, R10 ;  /* 0x0000001fff0b7819 */ /* 0x000fe2000001140a */
[----:B------:R-:W-:-:S02]  /*2220*/  USEL UR6, URZ, 0x1, !UP0 ;  /* 0x000000013f067887 */ /* 0x000fc4000c000000 */
[----:B------:R-:W-:Y:S02]  /*2230*/  UIMAD UR38, UR4, -0x16, UR38 ;  /* 0xffffffea042678a4 */ /* 0x000fe4000f8e0226 */
[----:B------:R-:W-:-:S04]  /*2240*/  ULOP3.LUT UR39, UR39, UR6, URZ, 0x3c, !UPT ;  /* 0x0000000627277292 */ /* 0x000fc8000f8e3c3f */
[----:B------:R-:W-:Y:S01]  /*2250*/  @UP1 ULOP3.LUT UR39, UR39, 0x1, UR4, 0x78, !UPT ;  /* 0x0000000127271892 */ /* 0x000fe2000f8e7804 */
[----:B-12---:R-:W-:Y:S11]  /*2260*/  @!P0 BRA `(.L_x_36) ;  /* 0x0000005400308947 */ /* 0x006ff60003800000 */
.L_x_176:
[----:B-1----:R-:W-:Y:S01]  /*2270*/  IMAD.SHL.U32 R0, R19, 0x40, RZ ;  /* 0x0000004013007824 */ /* 0x002fe200078e00ff */
[----:B------:R-:W-:Y:S01]  /*2280*/  ULDC UR6, c[0x0][0x284] ;  /* 0x0000a10000067ab9 */ /* 0x000fe20000000800 */
[----:B------:R-:W-:Y:S01]  /*2290*/  IMAD R20, R22, 0x60, RZ ;  /* 0x0000006016147824 */ /* 0x000fe200078e02ff */
[----:B0-----:R-:W-:Y:S01]  /*22a0*/  SHF.R.S32.HI R13, RZ, 0x1f, R2 ;  /* 0x0000001fff0d7819 */ /* 0x001fe20000011402 */
[----:B------:R-:W-:Y:S01]  /*22b0*/  ULDC.64 UR4, c[0x0][0x5d0] ;  /* 0x0001740000047ab9 */ /* 0x000fe20000000a00 */
[----:B------:R-:W-:Y:S01]  /*22c0*/  ISETP.GE.AND P0, PT, R0, UR6, PT ;  /* 0x0000000600007c0c */ /* 0x000fe2000bf06270 */
[----:B------:R-:W-:Y:S01]  /*22d0*/  IMAD.WIDE.U32 R4, R2, UR4, R10 ;  /* 0x0000000402047c25 */ /* 0x000fe2000f8e000a */
[----:B------:R-:W-:Y:S02]  /*22e0*/  SHF.R.S32.HI R21, RZ, 0x1f, R20 ;  /* 0x0000001fff157819 */ /* 0x000fe40000011414 */
[C---:B------:R-:W-:Y:S01]  /*22f0*/  ISETP.GE.OR P0, PT, R20.reuse, R9, P0 ;  /* 0x000000091400720c */ /* 0x040fe20000706670 */
[----:B------:R-:W-:Y:S01]  /*2300*/  IMAD R3, R13, UR4, RZ ;  /* 0x000000040d037c24 */ /* 0x000fe2000f8e02ff */
[----:B------:R-:W-:-:S03]  /*2310*/  IADD3 R4, P1, R20, R4, RZ ;  /* 0x0000000414047210 */ /* 0x000fc60007f3e0ff */
[----:B------:R-:W-:-:S05]  /*2320*/  IMAD R3, R2, UR5, R3 ;  /* 0x0000000502037c24 */ /* 0x000fca000f8e0203 */
[----:B------:R-:W-:-:S03]  /*2330*/  IADD3.X R5, R21, R5, R3, P1, !PT ;  /* 0x0000000515057210 */ /* 0x000fc60000ffe403 */
[----:B------:R-:W-:Y:S05]  /*2340*/  @P0 BRA `(.L_x_37) ;  /* 0x0000003000700947 */ /* 0x000fea0003800000 */
[----:B------:R-:W0:Y:S01]  /*2350*/  LDC.64 R6, c[0x0][0x5c8] ;  /* 0x00017200ff067b82 */ /* 0x000e220000000a00 */
[----:B-----5:R-:W-:Y:S01]  /*2360*/  FSETP.NEU.AND P0, PT, R75, RZ, PT ;  /* 0x000000ff4b00720b */ /* 0x020fe20003f0d000 */
[----:B------:R-:W-:Y:S01]  /*2370*/  IMAD R3, R78, -0x2, R9 ;  /* 0xfffffffe4e037824 */ /* 0x000fe200078e0209 */
[----:B------:R-:W-:Y:S01]  /*2380*/  BSSY B0, `(.L_x_37) ;  /* 0x0000318000007945 */ /* 0x000fe20003800000 */
[----:B------:R-:W-:-:S04]  /*2390*/  IMAD.WIDE R88, R19, 0x40, R76 ;  /* 0x0000004013587825 */ /* 0x000fc800078e024c */
[----:B------:R-:W-:Y:S02]  /*23a0*/  IMAD.IADD R3, R3, 0x1, -R20 ;  /* 0x0000000103037824 */ /* 0x000fe400078e0a14 */
[----:B------:R-:W-:-:S03]  /*23b0*/  IMAD.IADD R0, R83, 0x1, -R0 ;  /* 0x0000000153007824 */ /* 0x000fc600078e0a00 */
[----:B------:R-:W-:-:S04]  /*23c0*/  ISETP.GT.AND P2, PT, R3, RZ, PT ;  /* 0x000000ff0300720c */ /* 0x000fc80003f44270 */
[----:B------:R-:W-:Y:S01]  /*23d0*/  ISETP.GT.AND P1, PT, R0, RZ, P2 ;  /* 0x000000ff0000720c */ /* 0x000fe20001724270 */
[-C--:B0-----:R-:W-:Y:S02]  /*23e0*/  IMAD R8, R89, R6.reuse, RZ ;  /* 0x0000000659087224 */ /* 0x081fe400078e02ff */
[----:B------:R-:W-:-:S04]  /*23f0*/  IMAD.WIDE.U32 R90, R88, R6, R4 ;  /* 0x00000006585a7225 */ /* 0x000fc800078e0004 */
[----:B------:R-:W-:-:S04]  /*2400*/  IMAD R5, R88, R7, R8 ;  /* 0x0000000758057224 */ /* 0x000fc800078e0208 */
[----:B------:R-:W-:Y:S01]  /*2410*/  IMAD.IADD R9, R91, 0x1, R5 ;  /* 0x000000015b097824 */ /* 0x000fe200078e0205 */
[----:B------:R-:W-:Y:S06]  /*2420*/  @!P0 BRA `(.L_x_38) ;  /* 0x0000002000848947 */ /* 0x000fec0003800000 */
[----:B------:R-:W0:Y:S01]  /*2430*/  LDC.64 R92, c[0x0][0x5b8] ;  /* 0x00016e00ff5c7b82 */ /* 0x000e220000000a00 */
[----:B------:R-:W-:-:S07]  /*2440*/  ULDC.64 UR4, c[0x0][0x5c0] ;  /* 0x0001700000047ab9 */ /* 0x000fce0000000a00 */
[----:B------:R-:W1:Y:S08]  /*2450*/  LDC.64 R94, c[0x0][0x5b0] ;  /* 0x00016c00ff5e7b82 */ /* 0x000e700000000a00 */
[----:B------:R-:W2:Y:S01]  /*2460*/  LDC.64 R96, c[0x0][0x5a8] ;  /* 0x00016a00ff607b82 */ /* 0x000ea20000000a00 */
[-C--:B0-----:R-:W-:Y:S02]  /*2470*/  IMAD R8, R13, R92.reuse, RZ ;  /* 0x0000005c0d087224 */ /* 0x081fe400078e02ff */
[----:B------:R-:W-:-:S04]  /*2480*/  IMAD.WIDE.U32 R4, R2, R92, R10 ;  /* 0x0000005c02047225 */ /* 0x000fc800078e000a */
[----:B------:R-:W-:Y:S01]  /*2490*/  IMAD R91, R2, R93, R8 ;  /* 0x0000005d025b7224 */ /* 0x000fe200078e0208 */
[----:B------:R-:W-:Y:S01]  /*24a0*/  IADD3 R12, P0, R20, R4, RZ ;  /* 0x00000004140c7210 */ /* 0x000fe20007f1e0ff */
[----:B-1----:R-:W-:-:S03]  /*24b0*/  IMAD R4, R89, R94, RZ ;  /* 0x0000005e59047224 */ /* 0x002fc600078e02ff */
[----:B------:R-:W-:Y:S01]  /*24c0*/  IADD3.X R13, R21, R5, R91, P0, !PT ;  /* 0x00000005150d7210 */ /* 0x000fe200007fe45b */
[C---:B------:R-:W-:Y:S02]  /*24d0*/  IMAD R93, R88.reuse, R95, R4 ;  /* 0x0000005f585d7224 */ /* 0x040fe400078e0204 */
[----:B------:R-:W-:-:S04]  /*24e0*/  IMAD.WIDE.U32 R4, R88, R94, R12 ;  /* 0x0000005e58047225 */ /* 0x000fc800078e000c */
[----:B------:R-:W-:Y:S01]  /*24f0*/  IMAD.IADD R5, R5, 0x1, R93 ;  /* 0x0000000105057824 */ /* 0x000fe200078e025d */
[----:B--2---:R-:W-:-:S04]  /*2500*/  LEA R14, P0, R4, R96, 0x1 ;  /* 0x00000060040e7211 */ /* 0x004fc800078008ff */
[----:B------:R-:W-:-:S05]  /*2510*/  LEA.HI.X R15, R4, R97, R5, 0x1, P0 ;  /* 0x00000061040f7211 */ /* 0x000fca00000f0c05 */
[----:B------:R-:W2:Y:S01]  /*2520*/  @P1 LDG.E.LTC128B.U16 R19, desc[UR36][R14.64] ;  /* 0x000000240e131981 */ /* 0x000ea2000c1e1520 */
[----:B------:R-:W-:Y:S01]  /*2530*/  IMAD.WIDE.U32 R4, R88, R94, R20 ;  /* 0x0000005e58047225 */ /* 0x000fe200078e0014 */
[----:B------:R-:W-:Y:S02]  /*2540*/  BSSY B1, `(.L_x_39) ;  /* 0x0000015000017945 */ /* 0x000fe40003800000 */
[----:B------:R-:W-:-:S04]  /*2550*/  IADD3 R84, P0, R10, R4, RZ ;  /* 0x000000040a547210 */ /* 0x000fc80007f1e0ff */
[----:B------:R-:W-:Y:S02]  /*2560*/  IADD3.X R85, R11, R93, R5, P0, !PT ;  /* 0x0000005d0b557210 */ /* 0x000fe400007fe405 */
[----:B------:R-:W-:Y:S01]  /*2570*/  LEA R8, P0, R90, UR4, 0x1 ;  /* 0x000000045a087c11 */ /* 0x000fe2000f8008ff */
[----:B------:R-:W-:-:S03]  /*2580*/  IMAD.WIDE.U32 R84, R2, R92, R84 ;  /* 0x0000005c02547225 */ /* 0x000fc600078e0054 */
[----:B------:R-:W-:Y:S02]  /*2590*/  LEA.HI.X R9, R90, UR5, R9, 0x1, P0 ;  /* 0x000000055a097c11 */ /* 0x000fe400080f0c09 */
[----:B------:R-:W-:-:S04]  /*25a0*/  ISETP.GT.AND P0, PT, R3, 0x1, PT ;  /* 0x000000010300780c */ /* 0x000fc80003f04270 */
[----:B------:R-:W-:Y:S01]  /*25b0*/  ISETP.GT.AND P3, PT, R0, RZ, P0 ;  /* 0x000000ff0000720c */ /* 0x000fe20000764270 */
[----:B--2---:R-:W-:-:S05]  /*25c0*/  HADD2.F32 R4, -RZ, R19.H0_H0 ;  /* 0x20000013ff047230 */ /* 0x004fca0000004100 */
[----:B------:R-:W-:Y:S01]  /*25d0*/  FMUL R5, R4, R75 ;  /* 0x0000004b04057220 */ /* 0x000fe20000400000 */
[----:B------:R-:W-:-:S03]  /*25e0*/  LEA R4, P4, R84, R96, 0x1 ;  /* 0x0000006054047211 */ /* 0x000fc600078808ff */
[----:B------:R-:W-:-:S05]  /*25f0*/  FFMA R5, R24, R74, R5 ;  /* 0x0000004a18057223 */ /* 0x000fca0000000005 */
[----:B------:R-:W-:Y:S01]  /*2600*/  F2FP.F16.F32.PACK_AB R14, RZ, R5 ;  /* 0x00000005ff0e723e */ /* 0x000fe200000000ff */
[----:B------:R-:W-:-:S03]  /*2610*/  IMAD.IADD R5, R91, 0x1, R85 ;  /* 0x000000015b057824 */ /* 0x000fc600078e0255 */
[----:B------:R-:W-:Y:S01]  /*2620*/  PRMT R15, R14, 0x7610, R15 ;  /* 0x000076100e0f7816 */ /* 0x000fe2000000000f */
[----:B------:R-:W-:Y:S01]  /*2630*/  IMAD.SHL.U32 R14, R94, 0x8, RZ ;  /* 0x000000085e0e7824 */ /* 0x000fe200078e00ff */
[----:B------:R-:W-:-:S03]  /*2640*/  LEA.HI.X R5, R84, R97, R5, 0x1, P4 ;  /* 0x0000006154057211 */ /* 0x000fc600020f0c05 */
[----:B------:R0:W-:Y:S02]  /*2650*/  @P1 STG.E.U16 desc[UR36][R8.64], R15 ;  /* 0x0000000f08001986 */ /* 0x0001e4000c101524 */
[----:B0-----:R-:W-:Y:S01]  /*2660*/  SHF.L.U64.HI R15, R94, 0x3, R95 ;  /* 0x000000035e0f7819 */ /* 0x001fe2000001025f */
[----:B------:R-:W-:Y:S06]  /*2670*/  @!P3 BRA `(.L_x_40) ;  /* 0x000000000004b947 */ /* 0x000fec0003800000 */
[----:B------:R0:W5:Y:S02]  /*2680*/  LDG.E.LTC128B.U16 R19, desc[UR36][R4.64+0x2] ;  /* 0x0000022404137981 */ /* 0x000164000c1e1520 */
.L_x_40:
[----:B------:R-:W-:Y:S05]  /*2690*/  BSYNC B1 ;  /* 0x0000000000017941 */ /* 0x000fea0003800000 */
.L_x_39:
[----:B-----5:R-:W-:Y:S01]  /*26a0*/  HADD2.F32 R22, -RZ, R19.H0_H0 ;  /* 0x20000013ff167230 */ /* 0x020fe20000004100 */
[----:B------:R-:W-:Y:S01]  /*26b0*/  ISETP.GT.AND P2, PT, R0, 0x8, P2 ;  /* 0x000000080000780c */ /* 0x000fe20001744270 */
[----:B------:R-:W-:-:S04]  /*26c0*/  IMAD.WIDE.U32 R14, R88, R94, R14 ;  /* 0x0000005e580e7225 */ /* 0x000fc800078e000e */
[----:B------:R-:W-:Y:S01]  /*26d0*/  FMUL R22, R22, R75 ;  /* 0x0000004b16167220 */ /* 0x000fe20000400000 */
[----:B------:R-:W-:Y:S01]  /*26e0*/  IMAD.IADD R93, R93, 0x1, R15 ;  /* 0x000000015d5d7824 */ /* 0x000fe200078e020f */
[----:B------:R-:W-:Y:S02]  /*26f0*/  IADD3 R15, P1, R12, R14, RZ ;  /* 0x0000000e0c0f7210 */ /* 0x000fe40007f3e0ff */
[----:B------:R-:W-:-:S03]  /*2700*/  FFMA R22, R25, R74, R22 ;  /* 0x0000004a19167223 */ /* 0x000fc60000000016 */
[----:B------:R-:W-:Y:S01]  /*2710*/  IMAD.X R24, R93, 0x1, R13, P1 ;  /* 0x000000015d187824 */ /* 0x000fe200008e060d */
[C---:B------:R-:W-:Y:S02]  /*2720*/  LEA R12, P1, R15.reuse, R96, 0x1 ;  /* 0x000000600f0c7211 */ /* 0x040fe400078208ff */
[----:B------:R-:W-:Y:S02]  /*2730*/  F2FP.F16.F32.PACK_AB R22, RZ, R22 ;  /* 0x00000016ff16723e */ /* 0x000fe400000000ff */
[----:B------:R-:W-:-:S03]  /*2740*/  LEA.HI.X R13, R15, R97, R24, 0x1, P1 ;  /* 0x000000610f0d7211 */ /* 0x000fc600008f0c18 */
[----:B------:R1:W-:Y:S04]  /*2750*/  @P3 STG.E.U16 desc[UR36][R8.64+0x2], R22 ;  /* 0x0000021608003986 */ /* 0x0003e8000c101524 */
[----:B------:R-:W2:Y:S01]  /*2760*/  @P2 LDG.E.LTC128B.U16 R19, desc[UR36][R12.64] ;  /* 0x000000240c132981 */ /* 0x000ea2000c1e1520 */
[----:B------:R-:W-:Y:S01]  /*2770*/  IADD3 R14, P1, P3, R10, R14, R20 ;  /* 0x0000000e0a0e7210 */ /* 0x000fe20007b3e014 */
[----:B------:R-:W-:Y:S01]  /*2780*/  BSSY B1, `(.L_x_41) ;  /* 0x0000011000017945 */ /* 0x000fe20003800000 */
[----:B------:R-:W-:Y:S02]  /*2790*/  SHF.L.U64.HI R7, R6, 0x4, R7 ;  /* 0x0000000406077819 */ /* 0x000fe40000010207 */
[----:B------:R-:W-:Y:S02]  /*27a0*/  IADD3.X R15, R11, R93, R21, P1, P3 ;  /* 0x0000005d0b0f7210 */ /* 0x000fe40000fe6415 */
[----:B------:R-:W-:Y:S01]  /*27b0*/  ISETP.GT.AND P0, PT, R0, 0x8, P0 ;  /* 0x000000080000780c */ /* 0x000fe20000704270 */
[----:B------:R-:W-:-:S04]  /*27c0*/  IMAD.WIDE.U32 R14, R2, R92, R14 ;  /* 0x0000005c020e7225 */ /* 0x000fc800078e000e */
[----:B------:R-:W-:Y:S02]  /*27d0*/  IMAD.IADD R2, R91, 0x1, R15 ;  /* 0x000000015b027824 */ /* 0x000fe400078e020f */
[----:B--2---:R-:W-:-:S05]  /*27e0*/  HADD2.F32 R10, -RZ, R19.H0_H0 ;  /* 0x20000013ff0a7230 */ /* 0x004fca0000004100 */
[----:B------:R-:W-:Y:S01]  /*27f0*/  FMUL R11, R10, R75 ;  /* 0x0000004b0a0b7220 */ /* 0x000fe20000400000 */
[----:B------:R-:W-:Y:S02]  /*2800*/  LEA R10, P1, R6, R8, 0x4 ;  /* 0x00000008060a7211 */ /* 0x000fe400078220ff */
[----:B------:R-:W-:Y:S01]  /*2810*/  LEA R6, P3, R14, R96, 0x1 ;  /* 0x000000600e067211 */ /* 0x000fe200078608ff */
[----:B------:R-:W-:-:S05]  /*2820*/  FFMA R11, R26, R74, R11 ;  /* 0x0000004a1a0b7223 */ /* 0x000fca000000000b */
[----:B------:R-:W-:Y:S01]  /*2830*/  F2FP.F16.F32.PACK_AB R12, RZ, R11 ;  /* 0x0000000bff0c723e */ /* 0x000fe200000000ff */
[----:B------:R-:W-:Y:S01]  /*2840*/  IMAD.X R11, R7, 0x1, R9, P1 ;  /* 0x00000001070b7824 */ /* 0x000fe200008e0609 */
[----:B------:R-:W-:-:S04]  /*2850*/  LEA.HI.X R7, R14, R97, R2, 0x1, P3 ;  /* 0x000000610e077211 */ /* 0x000fc800018f0c02 */
[----:B------:R1:W-:Y:S01]  /*2860*/  @P2 STG.E.U16 desc[UR36][R10.64], R12 ;  /* 0x0000000c0a002986 */ /* 0x0003e2000c101524 */
[----:B------:R-:W-:Y:S05]  /*2870*/  @!P0 BRA `(.L_x_42) ;  /* 0x0000000000048947 */ /* 0x000fea0003800000 */
[----:B------:R2:W5:Y:S02]  /*2880*/  LDG.E.LTC128B.U16 R19, desc[UR36][R6.64+0x2] ;  /* 0x0000022406137981 */ /* 0x000564000c1e1520 */
.L_x_42:
[----:B------:R-:W-:Y:S05]  /*2890*/  BSYNC B1 ;  /* 0x0000000000017941 */ /* 0x000fea0003800000 */
.L_x_41:
[----:B-----5:R-:W-:Y:S01]  /*28a0*/  HADD2.F32 R2, -RZ, R19.H0_H0 ;  /* 0x20000013ff027230 */ /* 0x020fe20000004100 */
[----:B------:R-:W-:Y:S01]  /*28b0*/  ISETP.GT.AND P1, PT, R3, 0x8, PT ;  /* 0x000000080300780c */ /* 0x000fe20003f24270 */
[----:B------:R-:W-:Y:S03]  /*28c0*/  BSSY B1, `(.L_x_43) ;  /* 0x0000008000017945 */ /* 0x000fe60003800000 */
[----:B------:R-:W-:Y:S01]  /*28d0*/  FMUL R2, R2, R75 ;  /* 0x0000004b02027220 */ /* 0x000fe20000400000 */
[----:B------:R-:W-:-:S03]  /*28e0*/  ISETP.GT.AND P2, PT, R0, RZ, P1 ;  /* 0x000000ff0000720c */ /* 0x000fc60000f44270 */
[----:B------:R-:W-:-:S05]  /*28f0*/  FFMA R2, R27, R74, R2 ;  /* 0x0000004a1b027223 */ /* 0x000fca0000000002 */
[----:B------:R-:W-:-:S05]  /*2900*/  F2FP.F16.F32.PACK_AB R2, RZ, R2 ;  /* 0x00000002ff02723e */ /* 0x000fca00000000ff */
[----:B------:R3:W-:Y:S01]  /*2910*/  @P0 STG.E.U16 desc[UR36][R10.64+0x2], R2 ;  /* 0x000002020a000986 */ /* 0x0007e2000c101524 */
[----:B------:R-:W-:Y:S05]  /*2920*/  @!P2 BRA `(.L_x_44) ;  /* 0x000000000004a947 */ /* 0x000fea0003800000 */
[----:B------:R4:W5:Y:S02]  /*2930*/  LDG.E.LTC128B.U16 R19, desc[UR36][R4.64+0x10] ;  /* 0x0000102404137981 */ /* 0x000964000c1e1520 */
.L_x_44:
[----:B------:R-:W-:Y:S05]  /*2940*/  BSYNC B1 ;  /* 0x0000000000017941 */ /* 0x000fea0003800000 */
.L_x_43:
[----:B---3-5:R-:W-:Y:S01]  /*2950*/  HADD2.F32 R2, -RZ, R19.H0_H0 ;  /* 0x20000013ff027230 */ /* 0x028fe20000004100 */
        /* <DEDUP_REMOVED lines=9> */
.L_x_46:
[----:B------:R-:W-:Y:S05]  /*29f0*/  BSYNC B1 ;  /* 0x0000000000017941 */ /* 0x000fea0003800000 */
.L_x_45:
[----:B-----5:R-:W-:Y:S01]  /*2a00*/  HADD2.F32 R2, -RZ, R19.H0_H0 ;  /* 0x20000013ff027230 */ /* 0x020fe20000004100 */
[----:B------:R-:W-:Y:S01]  /*2a10*/  ISETP.GT.AND P1, PT, R0, 0x8, P1 ;  /* 0x000000080000780c */ /* 0x000fe20000f24270 */
[----:B------:R-:W-:Y:S03]  /*2a20*/  BSSY B1, `(.L_x_47) ;  /* 0x0000007000017945 */ /* 0x000fe60003800000 */
[----:B------:R-:W-:-:S04]  /*2a30*/  FMUL R2, R2, R75 ;  /* 0x0000004b02027220 */ /* 0x000fc80000400000 */
[----:B------:R-:W-:-:S05]  /*2a40*/  FFMA R2, R29, R74, R2 ;  /* 0x0000004a1d027223 */ /* 0x000fca0000000002 */
[----:B------:R-:W-:-:S05]  /*2a50*/  F2FP.F16.F32.PACK_AB R2, RZ, R2 ;  /* 0x00000002ff02723e */ /* 0x000fca00000000ff */
[----:B------:R0:W-:Y:S01]  /*2a60*/  @P3 STG.E.U16 desc[UR36][R8.64+0x12], R2 ;  /* 0x0000120208003986 */ /* 0x0001e2000c101524 */
[----:B------:R-:W-:Y:S05]  /*2a70*/  @!P1 BRA `(.L_x_48) ;  /* 0x0000000000049947 */ /* 0x000fea0003800000 */
[----:B------:R0:W5:Y:S02]  /*2a80*/  LDG.E.LTC128B.U16 R19, desc[UR36][R6.64+0x10] ;  /* 0x0000102406137981 */ /* 0x000164000c1e1520 */
.L_x_48:
[----:B------:R-:W-:Y:S05]  /*2a90*/  BSYNC B1 ;  /* 0x0000000000017941 */ /* 0x000fea0003800000 */
.L_x_47:
[----:B0----5:R-:W-:Y:S01]  /*2aa0*/  HADD2.F32 R2, -RZ, R19.H0_H0 ;  /* 0x20000013ff027230 */ /* 0x021fe20000004100 */
[----:B------:R-:W-:Y:S01]  /*2ab0*/  ISETP.GT.AND P0, PT, R0, 0x8, P0 ;  /* 0x000000080000780c */ /* 0x000fe20000704270 */
[----:B------:R-:W-:Y:S03]  /*2ac0*/  BSSY B1, `(.L_x_49) ;  /* 0x0000007000017945 */ /* 0x000fe60003800000 */
[----:B---3--:R-:W-:-:S04]  /*2ad0*/  FMUL R13, R2, R75 ;  /* 0x0000004b020d7220 */ /* 0x008fc80000400000 */
[----:B------:R-:W-:-:S05]  /*2ae0*/  FFMA R13, R30, R74, R13 ;  /* 0x0000004a1e0d7223 */ /* 0x000fca000000000d */
[----:B------:R-:W-:-:S05]  /*2af0*/  F2FP.F16.F32.PACK_AB R13, RZ, R13 ;  /* 0x0000000dff0d723e */ /* 0x000fca00000000ff */
[----:B------:R0:W-:Y:S01]  /*2b00*/  @P1 STG.E.U16 desc[UR36][R10.64+0x10], R13 ;  /* 0x0000100d0a001986 */ /* 0x0001e2000c101524 */
[----:B------:R-:W-:Y:S05]  /*2b10*/  @!P0 BRA `(.L_x_50) ;  /* 0x0000000000048947 */ /* 0x000fea0003800000 */
[----:B------:R3:W5:Y:S02]  /*2b20*/  LDG.E.LTC128B.U16 R19, desc[UR36][R6.64+0x12] ;  /* 0x0000122406137981 */ /* 0x000764000c1e1520 */
.L_x_50:
[----:B------:R-:W-:Y:S05]  /*2b30*/  BSYNC B1 ;  /* 0x0000000000017941 */ /* 0x000fea0003800000 */
.L_x_49:
        /* <DEDUP_REMOVED lines=10> */
.L_x_52:
[----:B------:R-:W-:Y:S05]  /*2be0*/  BSYNC B1 ;  /* 0x0000000000017941 */ /* 0x000fea0003800000 */
.L_x_51:
[----:B0----5:R-:W-:Y:S01]  /*2bf0*/  HADD2.F32 R2, -RZ, R19.H0_H0 ;  /* 0x20000013ff027230 */ /* 0x021fe20000004100 */
        /* <DEDUP_REMOVED lines=9> */
.L_x_54:
[----:B------:R-:W-:Y:S05]  /*2c90*/  BSYNC B1 ;  /* 0x0000000000017941 */ /* 0x000fea0003800000 */
.L_x_53:
        /* <DEDUP_REMOVED lines=9> */
.L_x_56:
[----:B------:R-:W-:Y:S05]  /*2d30*/  BSYNC B1 ;  /* 0x0000000000017941 */ /* 0x000fea0003800000 */
.L_x_55:
[----:B0----5:R-:W-:Y:S01]  /*2d40*/  HADD2.F32 R2, -RZ, R19.H0_H0 ;  /* 0x20000013ff027230 */ /* 0x021fe20000004100 */
        /* <DEDUP_REMOVED lines=8> */
.L_x_58:
[----:B------:R-:W-:Y:S05]  /*2dd0*/  BSYNC B1 ;  /* 0x0000000000017941 */ /* 0x000fea0003800000 */
.L_x_57:
        /* <DEDUP_REMOVED lines=10> */
.L_x_60:
[----:B------:R-:W-:Y:S05]  /*2e80*/  BSYNC B1 ;  /* 0x0000000000017941 */ /* 0x000fea0003800000 */
.L_x_59:
        /* <DEDUP_REMOVED lines=10> */
.L_x_62:
[----:B------:R-:W-:Y:S05]  /*2f30*/  BSYNC B1 ;  /* 0x0000000000017941 */ /* 0x000fea0003800000 */
.L_x_61:
        /* <DEDUP_REMOVED lines=9> */
.L_x_64:
[----:B------:R-:W-:Y:S05]  /*2fd0*/  BSYNC B1 ;  /* 0x0000000000017941 */ /* 0x000fea0003800000 */
.L_x_63:
        /* <DEDUP_REMOVED lines=9> */
.L_x_66:
[----:B------:R-:W-:Y:S05]  /*3070*/  BSYNC B1 ;  /* 0x0000000000017941 */ /* 0x000fea0003800000 */
.L_x_65:
        /* <DEDUP_REMOVED lines=10> */
.L_x_68:
[----:B------:R-:W-:Y:S05]  /*3120*/  BSYNC B1 ;  /* 0x0000000000017941 */ /* 0x000fea0003800000 */
.L_x_67:
        /* <DEDUP_REMOVED lines=10> */
.L_x_70:
[----:B------:R-:W-:Y:S05]  /*31d0*/  BSYNC B1 ;  /* 0x0000000000017941 */ /* 0x000fea0003800000 */
.L_x_69:
        /* <DEDUP_REMOVED lines=9> */
.L_x_72:
[----:B------:R-:W-:Y:S05]  /*3270*/  BSYNC B1 ;  /* 0x0000000000017941 */ /* 0x000fea0003800000 */
.L_x_71:
        /* <DEDUP_REMOVED lines=9> */
.L_x_74:
[----:B------:R-:W-:Y:S05]  /*3310*/  BSYNC B1 ;  /* 0x0000000000017941 */ /* 0x000fea0003800000 */
.L_x_73:
        /* <DEDUP_REMOVED lines=10> */
.L_x_76:
[----:B------:R-:W-:Y:S05]  /*33c0*/  BSYNC B1 ;  /* 0x0000000000017941 */ /* 0x000fea0003800000 */
.L_x_75:
        /* <DEDUP_REMOVED lines=10> */
.L_x_78:
[----:B------:R-:W-:Y:S05]  /*3470*/  BSYNC B1 ;  /* 0x0000000000017941 */ /* 0x000fea0003800000 */
.L_x_77:
        /* <DEDUP_REMOVED lines=9> */
.L_x_80:
[----:B------:R-:W-:Y:S05]  /*3510*/  BSYNC B1 ;  /* 0x0000000000017941 */ /* 0x000fea0003800000 */
.L_x_79:
        /* <DEDUP_REMOVED lines=9> */
.L_x_82:
[----:B------:R-:W-:Y:S05]  /*35b0*/  BSYNC B1 ;  /* 0x0000000000017941 */ /* 0x000fea0003800000 */
.L_x_81:
        /* <DEDUP_REMOVED lines=10> */
.L_x_84:
[----:B------:R-:W-:Y:S05]  /*3660*/  BSYNC B1 ;  /* 0x0000000000017941 */ /* 0x000fea0003800000 */
.L_x_83:
        /* <DEDUP_REMOVED lines=10> */
.L_x_86:
[----:B------:R-:W-:Y:S05]  /*3710*/  BSYNC B1 ;  /* 0x0000000000017941 */ /* 0x000fea0003800000 */
.L_x_85:
        /* <DEDUP_REMOVED lines=9> */
.L_x_88:
[----:B------:R-:W-:Y:S05]  /*37b0*/  BSYNC B1 ;  /* 0x0000000000017941 */ /* 0x000fea0003800000 */
.L_x_87:
        /* <DEDUP_REMOVED lines=9> */
.L_x_90:
[----:B------:R-:W-:Y:S05]  /*3850*/  BSYNC B1 ;  /* 0x0000000000017941 */ /* 0x000fea0003800000 */
.L_x_89:
        /* <DEDUP_REMOVED lines=10> */
.L_x_92:
[----:B------:R-:W-:Y:S05]  /*3900*/  BSYNC B1 ;  /* 0x0000000000017941 */ /* 0x000fea0003800000 */
.L_x_91:
        /* <DEDUP_REMOVED lines=10> */
.L_x_94:
[----:B------:R-:W-:Y:S05]  /*39b0*/  BSYNC B1 ;  /* 0x0000000000017941 */ /* 0x000fea0003800000 */
.L_x_93:
        /* <DEDUP_REMOVED lines=9> */
.L_x_96:
[----:B------:R-:W-:Y:S05]  /*3a50*/  BSYNC B1 ;  /* 0x0000000000017941 */ /* 0x000fea0003800000 */
.L_x_95:
        /* <DEDUP_REMOVED lines=9> */
.L_x_98:
[----:B------:R-:W-:Y:S05]  /*3af0*/  BSYNC B1 ;  /* 0x0000000000017941 */ /* 0x000fea0003800000 */
.L_x_97:
        /* <DEDUP_REMOVED lines=10> */
.L_x_100:
[----:B------:R-:W-:Y:S05]  /*3ba0*/  BSYNC B1 ;  /* 0x0000000000017941 */ /* 0x000fea0003800000 */
.L_x_99:
        /* <DEDUP_REMOVED lines=10> */
.L_x_102:
[----:B------:R-:W-:Y:S05]  /*3c50*/  BSYNC B1 ;  /* 0x0000000000017941 */ /* 0x000fea0003800000 */
.L_x_101:
        /* <DEDUP_REMOVED lines=9> */
.L_x_104:
[----:B------:R-:W-:Y:S05]  /*3cf0*/  BSYNC B1 ;  /* 0x0000000000017941 */ /* 0x000fea0003800000 */
.L_x_103:
        /* <DEDUP_REMOVED lines=9> */
.L_x_106:
[----:B------:R-:W-:Y:S05]  /*3d90*/  BSYNC B1 ;  /* 0x0000000000017941 */ /* 0x000fea0003800000 */
.L_x_105:
        /* <DEDUP_REMOVED lines=10> */
.L_x_108:
[----:B------:R-:W-:Y:S05]  /*3e40*/  BSYNC B1 ;  /* 0x0000000000017941 */ /* 0x000fea0003800000 */
.L_x_107:
        /* <DEDUP_REMOVED lines=10> */
.L_x_110:
[----:B------:R-:W-:Y:S05]  /*3ef0*/  BSYNC B1 ;  /* 0x0000000000017941 */ /* 0x000fea0003800000 */
.L_x_109:
        /* <DEDUP_REMOVED lines=9> */
.L_x_112:
[----:B------:R-:W-:Y:S05]  /*3f90*/  BSYNC B1 ;  /* 0x0000000000017941 */ /* 0x000fea0003800000 */
.L_x_111:
        /* <DEDUP_REMOVED lines=9> */
.L_x_114:
[----:B------:R-:W-:Y:S05]  /*4030*/  BSYNC B1 ;  /* 0x0000000000017941 */ /* 0x000fea0003800000 */
.L_x_113:
        /* <DEDUP_REMOVED lines=10> */
.L_x_116:
[----:B------:R-:W-:Y:S05]  /*40e0*/  BSYNC B1 ;  /* 0x0000000000017941 */ /* 0x000fea0003800000 */
.L_x_115:
        /* <DEDUP_REMOVED lines=10> */
.L_x_118:
[----:B------:R-:W-:Y:S05]  /*4190*/  BSYNC B1 ;  /* 0x0000000000017941 */ /* 0x000fea0003800000 */
.L_x_117:
        /* <DEDUP_REMOVED lines=9> */
.L_x_120:
[----:B------:R-:W-:Y:S05]  /*4230*/  BSYNC B1 ;  /* 0x0000000000017941 */ /* 0x000fea0003800000 */
.L_x_119:
        /* <DEDUP_REMOVED lines=9> */
.L_x_122:
[----:B------:R-:W-:Y:S05]  /*42d0*/  BSYNC B1 ;  /* 0x0000000000017941 */ /* 0x000fea0003800000 */
.L_x_121:
        /* <DEDUP_REMOVED lines=10> */
.L_x_124:
[----:B------:R-:W-:Y:S05]  /*4380*/  BSYNC B1 ;  /* 0x0000000000017941 */ /* 0x000fea0003800000 */
.L_x_123:
[----:B0----5:R-:W-:Y:S01]  /*4390*/  HADD2.F32 R2, -RZ, R19.H0_H0 ;  /* 0x20000013ff027230 */ /* 0x021fe20000004100 */
[----:B------:R-:W-:Y:S01]  /*43a0*/  ISETP.GT.AND P0, PT, R3, 0x59, PT ;  /* 0x000000590300780c */ /* 0x000fe20003f04270 */
[----:B------:R-:W-:Y:S01]  /*43b0*/  @P2 IMAD.MOV.U32 R3, RZ, RZ, R9 ;  /* 0x000000ffff032224 */ /* 0x000fe200078e0009 */
[----:B------:R-:W-:Y:S02]  /*43c0*/  BSSY B1, `(.L_x_125) ;  /* 0x0000009000017945 */ /* 0x000fe40003800000 */
[----:B------:R-:W-:Y:S01]  /*43d0*/  FMUL R13, R2, R75 ;  /* 0x0000004b020d7220 */ /* 0x000fe20000400000 */
[----:B------:R-:W-:Y:S01]  /*43e0*/  @P2 IMAD.MOV.U32 R2, RZ, RZ, R8 ;  /* 0x000000ffff022224 */ /* 0x000fe200078e0008 */
[----:B------:R-:W-:Y:S02]  /*43f0*/  ISETP.GT.AND P3, PT, R0, RZ, P0 ;  /* 0x000000ff0000720c */ /* 0x000fe40000764270 */
[----:B------:R-:W-:-:S05]  /*4400*/  FFMA R13, R68, R74, R13 ;  /* 0x0000004a440d7223 */ /* 0x000fca000000000d */
[----:B------:R-:W-:-:S05]  /*4410*/  F2FP.F16.F32.PACK_AB R13, RZ, R13 ;  /* 0x0000000dff0d723e */ /* 0x000fca00000000ff */
[----:B------:R0:W-:Y:S01]  /*4420*/  @P2 STG.E.U16 desc[UR36][R2.64+0xb0], R13 ;  /* 0x0000b00d02002986 */ /* 0x0001e2000c101524 */
[----:B------:R-:W-:Y:S05]  /*4430*/  @!P3 BRA `(.L_x_126) ;  /* 0x000000000004b947 */ /* 0x000fea0003800000 */
[----:B------:R0:W5:Y:S02]  /*4440*/  LDG.E.LTC128B.U16 R19, desc[UR36][R4.64+0xb2] ;  /* 0x0000b22404137981 */ /* 0x000164000c1e1520 */
.L_x_126:
[----:B------:R-:W-:Y:S05]  /*4450*/  BSYNC B1 ;  /* 0x0000000000017941 */ /* 0x000fea0003800000 */
.L_x_125:
        /* <DEDUP_REMOVED lines=9> */
.L_x_128:
[----:B------:R-:W-:Y:S05]  /*44f0*/  BSYNC B1 ;  /* 0x0000000000017941 */ /* 0x000fea0003800000 */
.L_x_127:
[----:B0----5:R-:W-:Y:S01]  /*4500*/  HADD2.F32 R2, -RZ, R19.H0_H0 ;  /* 0x20000013ff027230 */ /* 0x021fe20000004100 */
[----:B------:R-:W-:Y:S01]  /*4510*/  ISETP.GT.AND P0, PT, R0, 0x8, P0 ;  /* 0x000000080000780c */ /* 0x000fe20000704270 */
[----:B------:R-:W-:Y:S03]  /*4520*/  BSSY B1, `(.L_x_129) ;  /* 0x000000a000017945 */ /* 0x000fe60003800000 */
[----:B------:R-:W-:Y:S01]  /*4530*/  FMUL R3, R2, R75 ;  /* 0x0000004b02037220 */ /* 0x000fe20000400000 */
[----:B------:R-:W-:-:S03]  /*4540*/  @P1 IMAD.MOV.U32 R2, RZ, RZ, R10 ;  /* 0x000000ffff021224 */ /* 0x000fc600078e000a */
[----:B------:R-:W-:-:S05]  /*4550*/  FFMA R3, R70, R74, R3 ;  /* 0x0000004a46037223 */ /* 0x000fca0000000003 */
[----:B------:R-:W-:-:S04]  /*4560*/  F2FP.F16.F32.PACK_AB R3, RZ, R3 ;  /* 0x00000003ff03723e */ /* 0x000fc800000000ff */
[----:B----4-:R-:W-:Y:S01]  /*4570*/  PRMT R4, R3, 0x7610, R4 ;  /* 0x0000761003047816 */ /* 0x010fe20000000004 */
[----:B------:R-:W-:-:S05]  /*4580*/  @P1 IMAD.MOV.U32 R3, RZ, RZ, R11 ;  /* 0x000000ffff031224 */ /* 0x000fca00078e000b */
[----:B------:R0:W-:Y:S01]  /*4590*/  @P1 STG.E.U16 desc[UR36][R2.64+0xb0], R4 ;  /* 0x0000b00402001986 */ /* 0x0001e2000c101524 */
[----:B------:R-:W-:Y:S05]  /*45a0*/  @!P0 BRA `(.L_x_130) ;  /* 0x0000000000048947 */ /* 0x000fea0003800000 */
[----:B------:R4:W5:Y:S02]  /*45b0*/  LDG.E.LTC128B.U16 R19, desc[UR36][R6.64+0xb2] ;  /* 0x0000b22406137981 */ /* 0x000964000c1e1520 */
.L_x_130:
[----:B------:R-:W-:Y:S05]  /*45c0*/  BSYNC B1 ;  /* 0x0000000000017941 */ /* 0x000fea0003800000 */
.L_x_129:
[----:B------:R-:W-:Y:S05]  /*45d0*/  @!P0 BRA `(.L_x_131) ;  /* 0x0000000c00c88947 */ /* 0x000fea0003800000 */
[----:B-----5:R-:W-:-:S05]  /*45e0*/  HADD2.F32 R0, -RZ, R19.H0_H0 ;  /* 0x20000013ff007230 */ /* 0x020fca0000004100 */
[----:B------:R-:W-:-:S04]  /*45f0*/  FMUL R0, R0, R75 ;  /* 0x0000004b00007220 */ /* 0x000fc80000400000 */
[----:B------:R-:W-:-:S05]  /*4600*/  FFMA R0, R71, R74, R0 ;  /* 0x0000004a47007223 */ /* 0x000fca0000000000 */
[----:B------:R-:W-:-:S05]  /*4610*/  F2FP.F16.F32.PACK_AB R0, RZ, R0 ;  /* 0x00000000ff00723e */ /* 0x000fca00000000ff */
[----:B------:R0:W-:Y:S01]  /*4620*/  STG.E.U16 desc[UR36][R10.64+0xb2], R0 ;  /* 0x0000b2000a007986 */ /* 0x0001e2000c101524 */
[----:B------:R-:W-:Y:S05]  /*4630*/  BRA `(.L_x_131) ;  /* 0x0000000c00b07947 */ /* 0x000fea0003800000 */
.L_x_38:
[----:B------:R-:W-:Y:S01]  /*4640*/  ISETP.GT.AND P0, PT, R3, 0x1, PT ;  /* 0x000000010300780c */ /* 0x000fe20003f04270 */
[----:B------:R-:W-:Y:S01]  /*4650*/  ULDC.64 UR4, c[0x0][0x5c0] ;  /* 0x0001700000047ab9 */ /* 0x000fe20000000a00 */
[-C--:B------:R-:W-:Y:S01]  /*4660*/  FMUL R24, R24, R74.reuse ;  /* 0x0000004a18187220 */ /* 0x080fe20000400000 */
[-C--:B------:R-:W-:Y:S01]  /*4670*/  FMUL R25, R25, R74.reuse ;  /* 0x0000004a19197220 */ /* 0x080fe20000400000 */
[----:B------:R-:W-:Y:S01]  /*4680*/  ISETP.GT.AND P3, PT, R0, RZ, P0 ;  /* 0x000000ff0000720c */ /* 0x000fe20000764270 */
[-C--:B------:R-:W-:Y:S01]  /*4690*/  FMUL R26, R26, R74.reuse ;  /* 0x0000004a1a1a7220 */ /* 0x080fe20000400000 */
[----:B------:R-:W-:Y:S01]  /*46a0*/  LEA R4, P4, R90, UR4, 0x1 ;  /* 0x000000045a047c11 */ /* 0x000fe2000f8808ff */
[----:B------:R-:W-:Y:S01]  /*46b0*/  FMUL R27, R27, R74 ;  /* 0x0000004a1b1b7220 */ /* 0x000fe20000400000 */
[----:B------:R-:W-:Y:S01]  /*46c0*/  F2FP.F16.F32.PACK_AB R24, RZ, R24 ;  /* 0x00000018ff18723e */ /* 0x000fe200000000ff */
[-C--:B------:R-:W-:Y:S01]  /*46d0*/  FMUL R28, R28, R74.reuse ;  /* 0x0000004a1c1c7220 */ /* 0x080fe20000400000 */
[----:B------:R-:W-:Y:S01]  /*46e0*/  LEA.HI.X R5, R90, UR5, R9, 0x1, P4 ;  /* 0x000000055a057c11 */ /* 0x000fe2000a0f0c09 */
[-C--:B------:R-:W-:Y:S01]  /*46f0*/  FMUL R29, R29, R74.reuse ;  /* 0x0000004a1d1d7220 */ /* 0x080fe20000400000 */
[----:B------:R-:W-:Y:S01]  /*4700*/  F2FP.F16.F32.PACK_AB R25, RZ, R25 ;  /* 0x00000019ff19723e */ /* 0x000fe200000000ff */
[-C--:B------:R-:W-:Y:S01]  /*4710*/  FMUL R30, R30, R74.reuse ;  /* 0x0000004a1e1e7220 */ /* 0x080fe20000400000 */
[----:B------:R-:W-:Y:S01]  /*4720*/  SHF.L.U64.HI R7, R6, 0x4, R7 ;  /* 0x0000000406077819 */ /* 0x000fe20000010207 */
[----:B------:R-:W-:Y:S01]  /*4730*/  @P1 STG.E.U16 desc[UR36][R4.64], R24 ;  /* 0x0000001804001986 */ /* 0x000fe2000c101524 */
[----:B------:R-:W-:Y:S01]  /*4740*/  ISETP.GT.AND P1, PT, R3, 0x8, PT ;  /* 0x000000080300780c */ /* 0x000fe20003f24270 */
[----:B------:R-:W-:Y:S01]  /*4750*/  FMUL R31, R31, R74 ;  /* 0x0000004a1f1f7220 */ /* 0x000fe20000400000 */
[----:B------:R-:W-:Y:S01]  /*4760*/  ISETP.GT.AND P4, PT, R0, 0x8, P0 ;  /* 0x000000080000780c */ /* 0x000fe20000784270 */
[----:B------:R-:W-:Y:S01]  /*4770*/  @P3 STG.E.U16 desc[UR36][R4.64+0x2], R25 ;  /* 0x0000021904003986 */ /* 0x000fe2000c101524 */
[----:B------:R-:W-:Y:S01]  /*4780*/  LEA R6, P3, R6, R4, 0x4 ;  /* 0x0000000406067211 */ /* 0x000fe200078620ff */
[-C--:B------:R-:W-:Y:S01]  /*4790*/  FMUL R32, R32, R74.reuse ;  /* 0x0000004a20207220 */ /* 0x080fe20000400000 */
[C---:B------:R-:W-:Y:S01]  /*47a0*/  ISETP.GT.AND P2, PT, R0.reuse, 0x8, P2 ;  /* 0x000000080000780c */ /* 0x040fe20001744270 */
[-C--:B------:R-:W-:Y:S01]  /*47b0*/  FMUL R33, R33, R74.reuse ;  /* 0x0000004a21217220 */ /* 0x080fe20000400000 */
[----:B------:R-:W-:Y:S01]  /*47c0*/  ISETP.GT.AND P0, PT, R3, 0x9, PT ;  /* 0x000000090300780c */ /* 0x000fe20003f04270 */
[----:B------:R-:W-:Y:S01]  /*47d0*/  IMAD.X R7, R7, 0x1, R5, P3 ;  /* 0x0000000107077824 */ /* 0x000fe200018e0605 */
[----:B------:R-:W-:Y:S01]  /*47e0*/  ISETP.GT.AND P5, PT, R0, RZ, P1 ;  /* 0x000000ff0000720c */ /* 0x000fe20000fa4270 */
[-C--:B------:R-:W-:Y:S01]  /*47f0*/  FMUL R34, R34, R74.reuse ;  /* 0x0000004a22227220 */ /* 0x080fe20000400000 */
[----:B------:R-:W-:Y:S01]  /*4800*/  ISETP.GT.AND P3, PT, R0, RZ, P0 ;  /* 0x000000ff0000720c */ /* 0x000fe20000764270 */
[----:B------:R-:W-:Y:S01]  /*4810*/  FMUL R35, R35, R74 ;  /* 0x0000004a23237220 */ /* 0x000fe20000400000 */
[----:B------:R-:W-:Y:S01]  /*4820*/  F2FP.F16.F32.PACK_AB R26, RZ, R26 ;  /* 0x0000001aff1a723e */ /* 0x000fe200000000ff */
[-C--:B------:R-:W-:Y:S01]  /*4830*/  FMUL R36, R36, R74.reuse ;  /* 0x0000004a24247220 */ /* 0x080fe20000400000 */
[----:B------:R-:W-:Y:S01]  /*4840*/  F2FP.F16.F32.PACK_AB R27, RZ, R27 ;  /* 0x0000001bff1b723e */ /* 0x000fe200000000ff */
[----:B------:R-:W-:Y:S01]  /*4850*/  FMUL R37, R37, R74 ;  /* 0x0000004a25257220 */ /* 0x000fe20000400000 */
[----:B------:R-:W-:Y:S01]  /*4860*/  F2FP.F16.F32.PACK_AB R28, RZ, R28 ;  /* 0x0000001cff1c723e */ /* 0x000fe200000000ff */
[----:B------:R-:W-:Y:S01]  /*4870*/  @P2 STG.E.U16 desc[UR36][R6.64], R26 ;  /* 0x0000001a06002986 */ /* 0x000fe2000c101524 */
[----:B------:R-:W-:Y:S01]  /*4880*/  F2FP.F16.F32.PACK_AB R29, RZ, R29 ;  /* 0x0000001dff1d723e */ /* 0x000fe200000000ff */
[-C--:B------:R-:W-:Y:S01]  /*4890*/  FMUL R38, R38, R74.reuse ;  /* 0x0000004a26267220 */ /* 0x080fe20000400000 */
[C---:B------:R-:W-:Y:S01]  /*48a0*/  ISETP.GT.AND P2, PT, R0.reuse, 0x8, P1 ;  /* 0x000000080000780c */ /* 0x040fe20000f44270 */
[----:B------:R-:W-:Y:S01]  /*48b0*/  @P4 STG.E.U16 desc[UR36][R6.64+0x2], R27 ;  /* 0x0000021b06004986 */ /* 0x000fe2000c101524 */
[----:B------:R-:W-:Y:S01]  /*48c0*/  ISETP.GT.AND P1, PT, R3, 0x10, PT ;  /* 0x000000100300780c */ /* 0x000fe20003f24270 */
[----:B------:R-:W-:Y:S01]  /*48d0*/  FMUL R39, R39, R74 ;  /* 0x0000004a27277220 */ /* 0x000fe20000400000 */
[----:B------:R-:W-:Y:S01]  /*48e0*/  F2FP.F16.F32.PACK_AB R30, RZ, R30 ;  /* 0x0000001eff1e723e */ /* 0x000fe200000000ff */
[----:B------:R-:W-:Y:S01]  /*48f0*/  @P5 STG.E.U16 desc[UR36][R4.64+0x10], R28 ;  /* 0x0000101c04005986 */ /* 0x000fe2000c101524 */
[----:B------:R-:W-:Y:S01]  /*4900*/  ISETP.GT.AND P4, PT, R0, RZ, P1 ;  /* 0x000000ff0000720c */ /* 0x000fe20000f84270 */
[-C--:B------:R-:W-:Y:S01]  /*4910*/  FMUL R40, R40, R74.reuse ;  /* 0x0000004a28287220 */ /* 0x080fe20000400000 */
[----:B------:R-:W-:Y:S01]  /*4920*/  F2FP.F16.F32.PACK_AB R31, RZ, R31 ;  /* 0x0000001fff1f723e */ /* 0x000fe200000000ff */
[----:B------:R-:W-:Y:S01]  /*4930*/  @P3 STG.E.U16 desc[UR36][R4.64+0x12], R29 ;  /* 0x0000121d04003986 */ /* 0x000fe2000c101524 */
[----:B------:R-:W-:Y:S01]  /*4940*/  ISETP.GT.AND P3, PT, R0, 0x8, P0 ;  /* 0x000000080000780c */ /* 0x000fe20000764270 */
[----:B------:R-:W-:Y:S01]  /*4950*/  FMUL R41, R41, R74 ;  /* 0x0000004a29297220 */ /* 0x000fe20000400000 */
[----:B------:R-:W-:Y:S01]  /*4960*/  ISETP.GT.AND P0, PT, R3, 0x11, PT ;  /* 0x000000110300780c */ /* 0x000fe20003f04270 */
[----:B------:R-:W-:Y:S01]  /*4970*/  @P2 STG.E.U16 desc[UR36][R6.64+0x10], R30 ;  /* 0x0000101e06002986 */ /* 0x000fe2000c101524 */
[----:B------:R-:W-:Y:S01]  /*4980*/  F2FP.F16.F32.PACK_AB R32, RZ, R32 ;  /* 0x00000020ff20723e */ /* 0x000fe200000000ff */
[-C--:B------:R-:W-:Y:S01]  /*4990*/  FMUL R42, R42, R74.reuse ;  /* 0x0000004a2a2a7220 */ /* 0x080fe20000400000 */
[C---:B------:R-:W-:Y:S01]  /*49a0*/  ISETP.GT.AND P5, PT, R0.reuse, RZ, P0 ;  /* 0x000000ff0000720c */ /* 0x040fe200007a4270 */
[-C--:B------:R-:W-:Y:S01]  /*49b0*/  FMUL R43, R43, R74.reuse ;  /* 0x0000004a2b2b7220 */ /* 0x080fe20000400000 */
[----:B------:R-:W-:Y:S01]  /*49c0*/  ISETP.GT.AND P2, PT, R0, 0x8, P1 ;  /* 0x000000080000780c */ /* 0x000fe20000f44270 */
[-C--:B------:R-:W-:Y:S01]  /*49d0*/  FMUL R44, R44, R74.reuse ;  /* 0x0000004a2c2c7220 */ /* 0x080fe20000400000 */
[----:B------:R-:W-:Y:S01]  /*49e0*/  ISETP.GT.AND P1, PT, R3, 0x18, PT ;  /* 0x000000180300780c */ /* 0x000fe20003f24270 */
[-C--:B------:R-:W-:Y:S01]  /*49f0*/  FMUL R45, R45, R74.reuse ;  /* 0x0000004a2d2d7220 */ /* 0x080fe20000400000 */
[----:B------:R-:W-:Y:S01]  /*4a00*/  F2FP.F16.F32.PACK_AB R33, RZ, R33 ;  /* 0x00000021ff21723e */ /* 0x000fe200000000ff */
[----:B------:R-:W-:Y:S01]  /*4a10*/  @P3 STG.E.U16 desc[UR36][R6.64+0x12], R31 ;  /* 0x0000121f06003986 */ /* 0x000fe2000c101524 */
[----:B------:R-:W-:Y:S01]  /*4a20*/  ISETP.GT.AND P3, PT, R0, 0x8, P0 ;  /* 0x000000080000780c */ /* 0x000fe20000764270 */
[-C--:B------:R-:W-:Y:S01]  /*4a30*/  FMUL R46, R46, R74.reuse ;  /* 0x0000004a2e2e7220 */ /* 0x080fe20000400000 */
[----:B------:R-:W-:Y:S01]  /*4a40*/  ISETP.GT.AND P0, PT, R3, 0x19, PT ;  /* 0x000000190300780c */ /* 0x000fe20003f04270 */
[----:B------:R-:W-:Y:S01]  /*4a50*/  @P4 STG.E.U16 desc[UR36][R4.64+0x20], R32 ;  /* 0x0000202004004986 */ /* 0x000fe2000c101524 */
[C---:B------:R-:W-:Y:S01]  /*4a60*/  ISETP.GT.AND P4, PT, R0.reuse, RZ, P1 ;  /* 0x000000ff0000720c */ /* 0x040fe20000f84270 */
[----:B------:R-:W-:Y:S01]  /*4a70*/  FMUL R47, R47, R74 ;  /* 0x0000004a2f2f7220 */ /* 0x000fe20000400000 */
[----:B------:R-:W-:Y:S01]  /*4a80*/  F2FP.F16.F32.PACK_AB R34, RZ, R34 ;  /* 0x00000022ff22723e */ /* 0x000fe200000000ff */
[----:B------:R-:W-:Y:S01]  /*4a90*/  @P5 STG.E.U16 desc[UR36][R4.64+0x22], R33 ;  /* 0x0000222104005986 */ /* 0x000fe2000c101524 */
[----:B------:R-:W-:Y:S01]  /*4aa0*/  ISETP.GT.AND P5, PT, R0, RZ, P0 ;  /* 0x000000ff0000720c */ /* 0x000fe200007a4270 */
[----:B------:R-:W-:Y:S01]  /*4ab0*/  FMUL R48, R48, R74 ;  /* 0x0000004a30307220 */ /* 0x000fe20000400000 */
[----:B------:R-:W-:Y:S01]  /*4ac0*/  F2FP.F16.F32.PACK_AB R35, RZ, R35 ;  /* 0x00000023ff23723e */ /* 0x000fe200000000ff */
[----:B------:R-:W-:Y:S01]  /*4ad0*/  @P2 STG.E.U16 desc[UR36][R6.64+0x20], R34 ;  /* 0x0000202206002986 */ /* 0x000fe2000c101524 */
[----:B------:R-:W-:Y:S01]  /*4ae0*/  F2FP.F16.F32.PACK_AB R36, RZ, R36 ;  /* 0x00000024ff24723e */ /* 0x000fe200000000ff */
[-C--:B------:R-:W-:Y:S01]  /*4af0*/  FMUL R49, R49, R74.reuse ;  /* 0x0000004a31317220 */ /* 0x080fe20000400000 */
[----:B------:R-:W-:Y:S01]  /*4b00*/  ISETP.GT.AND P2, PT, R0, 0x8, P1 ;  /* 0x000000080000780c */ /* 0x000fe20000f44270 */
[----:B------:R-:W-:Y:S01]  /*4b10*/  @P3 STG.E.U16 desc[UR36][R6.64+0x22], R35 ;  /* 0x0000222306003986 */ /* 0x000fe2000c101524 */
[----:B------:R-:W-:Y:S01]  /*4b20*/  ISETP.GT.AND P1, PT, R3, 0x20, PT ;  /* 0x000000200300780c */ /* 0x000fe20003f24270 */
[-C--:B------:R-:W-:Y:S01]  /*4b30*/  FMUL R50, R50, R74.reuse ;  /* 0x0000004a32327220 */ /* 0x080fe20000400000 */
[----:B------:R-:W-:Y:S01]  /*4b40*/  F2FP.F16.F32.PACK_AB R37, RZ, R37 ;  /* 0x00000025ff25723e */ /* 0x000fe200000000ff */
[----:B------:R-:W-:Y:S01]  /*4b50*/  @P4 STG.E.U16 desc[UR36][R4.64+0x30], R36 ;  /* 0x0000302404004986 */ /* 0x000fe2000c101524 */
[C---:B------:R-:W-:Y:S01]  /*4b60*/  ISETP.GT.AND P3, PT, R0.reuse, 0x8, P0 ;  /* 0x000000080000780c */ /* 0x040fe20000764270 */
[-C--:B------:R-:W-:Y:S01]  /*4b70*/  FMUL R51, R51, R74.reuse ;  /* 0x0000004a33337220 */ /* 0x080fe20000400000 */
[----:B------:R-:W-:Y:S01]  /*4b80*/  ISETP.GT.AND P0, PT, R3, 0x21, PT ;  /* 0x000000210300780c */ /* 0x000fe20003f04270 */
[----:B------:R-:W-:Y:S01]  /*4b90*/  @P5 STG.E.U16 desc[UR36][R4.64+0x32], R37 ;  /* 0x0000322504005986 */ /* 0x000fe2000c101524 */
[----:B------:R-:W-:Y:S01]  /*4ba0*/  ISETP.GT.AND P4, PT, R0, RZ, P1 ;  /* 0x000000ff0000720c */ /* 0x000fe20000f84270 */
[----:B------:R-:W-:Y:S01]  /*4bb0*/  FMUL R52, R52, R74 ;  /* 0x0000004a34347220 */ /* 0x000fe20000400000 */
[----:B------:R-:W-:Y:S01]  /*4bc0*/  F2FP.F16.F32.PACK_AB R38, RZ, R38 ;  /* 0x00000026ff26723e */ /* 0x000fe200000000ff */
[-C--:B------:R-:W-:Y:S01]  /*4bd0*/  FMUL R53, R53, R74.reuse ;  /* 0x0000004a35357220 */ /* 0x080fe20000400000 */
        /* <DEDUP_REMOVED lines=59> */
[----:B------:R-:W-:Y:S01]  /*4f90*/  FMUL R71, R71, R74 ;  /* 0x0000004a47477220 */ /* 0x000fe20000400000 */
[----:B------:R-:W-:-:S02]  /*4fa0*/  ISETP.GT.AND P5, PT, R0, RZ, P0 ;  /* 0x000000ff0000720c */ /* 0x000fc400007a4270 */
[----:B------:R-:W-:Y:S01]  /*4fb0*/  F2FP.F16.F32.PACK_AB R51, RZ, R51 ;  /* 0x00000033ff33723e */ /* 0x000fe200000000ff */
[----:B------:R-:W-:Y:S01]  /*4fc0*/  @P2 STG.E.U16 desc[UR36][R6.64+0x60], R50 ;  /* 0x0000603206002986 */ /* 0x000fe2000c101524 */
[----:B------:R-:W-:Y:S02]  /*4fd0*/  F2FP.F16.F32.PACK_AB R52, RZ, R52 ;  /* 0x00000034ff34723e */ /* 0x000fe400000000ff */
[C---:B------:R-:W-:Y:S01]  /*4fe0*/  ISETP.GT.AND P2, PT, R0.reuse, 0x8, P1 ;  /* 0x000000080000780c */ /* 0x040fe20000f44270 */
[----:B------:R-:W-:Y:S01]  /*4ff0*/  @P3 STG.E.U16 desc[UR36][R6.64+0x62], R51 ;  /* 0x0000623306003986 */ /* 0x000fe2000c101524 */
[----:B------:R-:W-:Y:S02]  /*5000*/  ISETP.GT.AND P1, PT, R3, 0x40, PT ;  /* 0x000000400300780c */ /* 0x000fe40003f24270 */
[----:B------:R-:W-:Y:S01]  /*5010*/  F2FP.F16.F32.PACK_AB R53, RZ, R53 ;  /* 0x00000035ff35723e */ /* 0x000fe200000000ff */
[----:B------:R-:W-:Y:S01]  /*5020*/  @P4 STG.E.U16 desc[UR36][R4.64+0x70], R52 ;  /* 0x0000703404004986 */ /* 0x000fe2000c101524 */
[----:B------:R-:W-:-:S02]  /*5030*/  ISETP.GT.AND P3, PT, R0, 0x8, P0 ;  /* 0x000000080000780c */ /* 0x000fc40000764270 */
[----:B------:R-:W-:Y:S01]  /*5040*/  ISETP.GT.AND P0, PT, R3, 0x41, PT ;  /* 0x000000410300780c */ /* 0x000fe20003f04270 */
[----:B------:R-:W-:Y:S01]  /*5050*/  @P5 STG.E.U16 desc[UR36][R4.64+0x72], R53 ;  /* 0x0000723504005986 */ /* 0x000fe2000c101524 */
[C---:B------:R-:W-:Y:S02]  /*5060*/  ISETP.GT.AND P4, PT, R0.reuse, RZ, P1 ;  /* 0x000000ff0000720c */ /* 0x040fe40000f84270 */
[----:B------:R-:W-:Y:S02]  /*5070*/  ISETP.GT.AND P5, PT, R0, RZ, P0 ;  /* 0x000000ff0000720c */ /* 0x000fe400007a4270 */
[----:B------:R-:W-:Y:S02]  /*5080*/  F2FP.F16.F32.PACK_AB R54, RZ, R54 ;  /* 0x00000036ff36723e */ /* 0x000fe400000000ff */
[----:B------:R-:W-:Y:S02]  /*5090*/  F2FP.F16.F32.PACK_AB R55, RZ, R55 ;  /* 0x00000037ff37723e */ /* 0x000fe400000000ff */
[----:B------:R-:W-:Y:S01]  /*50a0*/  F2FP.F16.F32.PACK_AB R56, RZ, R56 ;  /* 0x00000038ff38723e */ /* 0x000fe200000000ff */
[----:B------:R-:W-:Y:S01]  /*50b0*/  @P2 STG.E.U16 desc[UR36][R6.64+0x70], R54 ;  /* 0x0000703606002986 */ /* 0x000fe2000c101524 */
[----:B------:R-:W-:-:S02]  /*50c0*/  F2FP.F16.F32.PACK_AB R57, RZ, R57 ;  /* 0x00000039ff39723e */ /* 0x000fc400000000ff */
[C---:B------:R-:W-:Y:S01]  /*50d0*/  ISETP.GT.AND P1, PT, R0.reuse, 0x8, P1 ;  /* 0x000000080000780c */ /* 0x040fe20000f24270 */
[----:B------:R-:W-:Y:S01]  /*50e0*/  @P3 STG.E.U16 desc[UR36][R6.64+0x72], R55 ;  /* 0x0000723706003986 */ /* 0x000fe2000c101524 */
[C---:B------:R-:W-:Y:S02]  /*50f0*/  ISETP.GT.AND P2, PT, R0.reuse, 0x8, P0 ;  /* 0x000000080000780c */ /* 0x040fe40000744270 */
[C---:B------:R-:W-:Y:S01]  /*5100*/  ISETP.GT.AND P0, PT, R3.reuse, 0x49, PT ;  /* 0x000000490300780c */ /* 0x040fe20003f04270 */
[----:B------:R-:W-:Y:S01]  /*5110*/  @P4 STG.E.U16 desc[UR36][R4.64+0x80], R56 ;  /* 0x0000803804004986 */ /* 0x000fe2000c101524 */
[----:B------:R-:W-:Y:S02]  /*5120*/  ISETP.GT.AND P4, PT, R3, 0x48, PT ;  /* 0x000000480300780c */ /* 0x000fe40003f84270 */
[----:B------:R-:W-:Y:S01]  /*5130*/  F2FP.F16.F32.PACK_AB R58, RZ, R58 ;  /* 0x0000003aff3a723e */ /* 0x000fe200000000ff */
[----:B------:R-:W-:Y:S01]  /*5140*/  @P5 STG.E.U16 desc[UR36][R4.64+0x82], R57 ;  /* 0x0000823904005986 */ /* 0x000fe2000c101524 */
[----:B------:R-:W-:-:S02]  /*5150*/  ISETP.GT.AND P5, PT, R0, RZ, P4 ;  /* 0x000000ff0000720c */ /* 0x000fc400027a4270 */
[C---:B------:R-:W-:Y:S01]  /*5160*/  ISETP.GT.AND P3, PT, R0.reuse, RZ, P0 ;  /* 0x000000ff0000720c */ /* 0x040fe20000764270 */
[----:B------:R-:W-:Y:S01]  /*5170*/  @P1 STG.E.U16 desc[UR36][R6.64+0x80], R58 ;  /* 0x0000803a06001986 */ /* 0x000fe2000c101524 */
[----:B------:R-:W-:Y:S02]  /*5180*/  F2FP.F16.F32.PACK_AB R59, RZ, R59 ;  /* 0x0000003bff3b723e */ /* 0x000fe400000000ff */
[----:B------:R-:W-:Y:S02]  /*5190*/  F2FP.F16.F32.PACK_AB R60, RZ, R60 ;  /* 0x0000003cff3c723e */ /* 0x000fe400000000ff */
[C---:B------:R-:W-:Y:S01]  /*51a0*/  ISETP.GT.AND P4, PT, R0.reuse, 0x8, P4 ;  /* 0x000000080000780c */ /* 0x040fe20002784270 */
[----:B------:R-:W-:Y:S01]  /*51b0*/  @P2 STG.E.U16 desc[UR36][R6.64+0x82], R59 ;  /* 0x0000823b06002986 */ /* 0x000fe2000c101524 */
[----:B------:R-:W-:Y:S02]  /*51c0*/  F2FP.F16.F32.PACK_AB R61, RZ, R61 ;  /* 0x0000003dff3d723e */ /* 0x000fe400000000ff */
[----:B------:R-:W-:Y:S01]  /*51d0*/  ISETP.GT.AND P2, PT, R3, 0x51, PT ;  /* 0x000000510300780c */ /* 0x000fe20003f44270 */
[----:B------:R-:W-:Y:S01]  /*51e0*/  @P5 STG.E.U16 desc[UR36][R4.64+0x90], R60 ;  /* 0x0000903c04005986 */ /* 0x000fe2000c101524 */
[----:B------:R-:W-:-:S02]  /*51f0*/  ISETP.GT.AND P5, PT, R0, 0x8, P0 ;  /* 0x000000080000780c */ /* 0x000fc400007a4270 */
[C---:B------:R-:W-:Y:S01]  /*5200*/  ISETP.GT.AND P1, PT, R3.reuse, 0x58, PT ;  /* 0x000000580300780c */ /* 0x040fe20003f24270 */
[----:B------:R-:W-:Y:S01]  /*5210*/  @P3 STG.E.U16 desc[UR36][R4.64+0x92], R61 ;  /* 0x0000923d04003986 */ /* 0x000fe2000c101524 */
[C---:B------:R-:W-:Y:S02]  /*5220*/  ISETP.GT.AND P3, PT, R3.reuse, 0x50, PT ;  /* 0x000000500300780c */ /* 0x040fe40003f64270 */
[----:B------:R-:W-:Y:S01]  /*5230*/  ISETP.GT.AND P0, PT, R3, 0x59, PT ;  /* 0x000000590300780c */ /* 0x000fe20003f04270 */
[----:B------:R-:W-:Y:S01]  /*5240*/  @P4 IMAD.MOV.U32 R2, RZ, RZ, R6 ;  /* 0x000000ffff024224 */ /* 0x000fe200078e0006 */
[----:B------:R-:W-:Y:S01]  /*5250*/  F2FP.F16.F32.PACK_AB R62, RZ, R62 ;  /* 0x0000003eff3e723e */ /* 0x000fe200000000ff */
[----:B------:R-:W-:Y:S01]  /*5260*/  @P4 IMAD.MOV.U32 R3, RZ, RZ, R7 ;  /* 0x000000ffff034224 */ /* 0x000fe200078e0007 */
[----:B------:R-:W-:Y:S02]  /*5270*/  F2FP.F16.F32.PACK_AB R63, RZ, R63 ;  /* 0x0000003fff3f723e */ /* 0x000fe400000000ff */
[----:B------:R-:W-:-:S02]  /*5280*/  F2FP.F16.F32.PACK_AB R64, RZ, R64 ;  /* 0x00000040ff40723e */ /* 0x000fc400000000ff */
[----:B------:R0:W-:Y:S01]  /*5290*/  @P4 STG.E.U16 desc[UR36][R2.64+0x90], R62 ;  /* 0x0000903e02004986 */ /* 0x0001e2000c101524 */
[C---:B------:R-:W-:Y:S02]  /*52a0*/  ISETP.GT.AND P4, PT, R0.reuse, RZ, P2 ;  /* 0x000000ff0000720c */ /* 0x040fe40001784270 */
[----:B------:R-:W-:Y:S02]  /*52b0*/  F2FP.F16.F32.PACK_AB R65, RZ, R65 ;  /* 0x00000041ff41723e */ /* 0x000fe400000000ff */
[----:B------:R-:W-:Y:S02]  /*52c0*/  ISETP.GT.AND P2, PT, R0, 0x8, P2 ;  /* 0x000000080000780c */ /* 0x000fe40001744270 */
[----:B------:R-:W-:Y:S02]  /*52d0*/  F2FP.F16.F32.PACK_AB R66, RZ, R66 ;  /* 0x00000042ff42723e */ /* 0x000fe400000000ff */
[----:B------:R-:W-:Y:S02]  /*52e0*/  F2FP.F16.F32.PACK_AB R67, RZ, R67 ;  /* 0x00000043ff43723e */ /* 0x000fe400000000ff */
[----:B------:R-:W-:Y:S01]  /*52f0*/  F2FP.F16.F32.PACK_AB R68, RZ, R68 ;  /* 0x00000044ff44723e */ /* 0x000fe200000000ff */
[----:B0-----:R-:W-:Y:S01]  /*5300*/  @P5 IMAD.MOV.U32 R2, RZ, RZ, R6 ;  /* 0x000000ffff025224 */ /* 0x001fe200078e0006 */
[----:B------:R-:W-:Y:S01]  /*5310*/  F2FP.F16.F32.PACK_AB R69, RZ, R69 ;  /* 0x00000045ff45723e */ /* 0x000fe200000000ff */
[----:B------:R-:W-:Y:S01]  /*5320*/  @P5 IMAD.MOV.U32 R3, RZ, RZ, R7 ;  /* 0x000000ffff035224 */ /* 0x000fe200078e0007 */
[----:B------:R-:W-:-:S02]  /*5330*/  F2FP.F16.F32.PACK_AB R70, RZ, R70 ;  /* 0x00000046ff46723e */ /* 0x000fc400000000ff */
[----:B------:R-:W-:Y:S02]  /*5340*/  F2FP.F16.F32.PACK_AB R71, RZ, R71 ;  /* 0x00000047ff47723e */ /* 0x000fe400000000ff */
[----:B------:R0:W-:Y:S01]  /*5350*/  @P5 STG.E.U16 desc[UR36][R2.64+0x92], R63 ;  /* 0x0000923f02005986 */ /* 0x0001e2000c101524 */
[C---:B------:R-:W-:Y:S02]  /*5360*/  ISETP.GT.AND P5, PT, R0.reuse, RZ, P3 ;  /* 0x000000ff0000720c */ /* 0x040fe40001fa4270 */
[----:B------:R-:W-:-:S11]  /*5370*/  ISETP.GT.AND P3, PT, R0, 0x8, P3 ;  /* 0x000000080000780c */ /* 0x000fd60001f64270 */
[----:B0-----:R-:W-:Y:S02]  /*5380*/  @P5 IMAD.MOV.U32 R2, RZ, RZ, R4 ;  /* 0x000000ffff025224 */ /* 0x001fe400078e0004 */
[----:B------:R-:W-:-:S05]  /*5390*/  @P5 IMAD.MOV.U32 R3, RZ, RZ, R5 ;  /* 0x000000ffff035224 */ /* 0x000fca00078e0005 */
[----:B------:R0:W-:Y:S01]  /*53a0*/  @P5 STG.E.U16 desc[UR36][R2.64+0xa0], R64 ;  /* 0x0000a04002005986 */ /* 0x0001e2000c101524 */
[C---:B------:R-:W-:Y:S02]  /*53b0*/  ISETP.GT.AND P5, PT, R0.reuse, RZ, P0 ;  /* 0x000000ff0000720c */ /* 0x040fe400007a4270 */
[----:B------:R-:W-:Y:S01]  /*53c0*/  ISETP.GT.AND P0, PT, R0, 0x8, P0 ;  /* 0x000000080000780c */ /* 0x000fe20000704270 */
[----:B0-----:R-:W-:Y:S02]  /*53d0*/  @P4 IMAD.MOV.U32 R2, RZ, RZ, R4 ;  /* 0x000000ffff024224 */ /* 0x001fe400078e0004 */
[----:B------:R-:W-:-:S05]  /*53e0*/  @P4 IMAD.MOV.U32 R3, RZ, RZ, R5 ;  /* 0x000000ffff034224 */ /* 0x000fca00078e0005 */
[----:B------:R0:W-:Y:S01]  /*53f0*/  @P4 STG.E.U16 desc[UR36][R2.64+0xa2], R65 ;  /* 0x0000a24102004986 */ /* 0x0001e2000c101524 */
[C---:B------:R-:W-:Y:S02]  /*5400*/  ISETP.GT.AND P4, PT, R0.reuse, RZ, P1 ;  /* 0x000000ff0000720c */ /* 0x040fe40000f84270 */
[----:B------:R-:W-:Y:S01]  /*5410*/  ISETP.GT.AND P1, PT, R0, 0x8, P1 ;  /* 0x000000080000780c */ /* 0x000fe20000f24270 */
[----:B0-----:R-:W-:Y:S02]  /*5420*/  @P3 IMAD.MOV.U32 R2, RZ, RZ, R6 ;  /* 0x000000ffff023224 */ /* 0x001fe400078e0006 */
[----:B------:R-:W-:-:S05]  /*5430*/  @P3 IMAD.MOV.U32 R3, RZ, RZ, R7 ;  /* 0x000000ffff033224 */ /* 0x000fca00078e0007 */
[----:B------:R0:W-:Y:S02]  /*5440*/  @P3 STG.E.U16 desc[UR36][R2.64+0xa0], R66 ;  /* 0x0000a04202003986 */ /* 0x0001e4000c101524 */
[----:B0-----:R-:W-:Y:S02]  /*5450*/  @P2 IMAD.MOV.U32 R2, RZ, RZ, R6 ;  /* 0x000000ffff022224 */ /* 0x001fe400078e0006 */
[----:B------:R-:W-:-:S05]  /*5460*/  @P2 IMAD.MOV.U32 R3, RZ, RZ, R7 ;  /* 0x000000ffff032224 */ /* 0x000fca00078e0007 */
[----:B------:R0:W-:Y:S02]  /*5470*/  @P2 STG.E.U16 desc[UR36][R2.64+0xa2], R67 ;  /* 0x0000a24302002986 */ /* 0x0001e4000c101524 */
[----:B0-----:R-:W-:Y:S02]  /*5480*/  @P4 IMAD.MOV.U32 R2, RZ, RZ, R4 ;  /* 0x000000ffff024224 */ /* 0x001fe400078e0004 */
[----:B------:R-:W-:-:S05]  /*5490*/  @P4 IMAD.MOV.U32 R3, RZ, RZ, R5 ;  /* 0x000000ffff034224 */ /* 0x000fca00078e0005 */
[----:B------:R0:W-:Y:S04]  /*54a0*/  @P4 STG.E.U16 desc[UR36][R2.64+0xb0], R68 ;  /* 0x0000b04402004986 */ /* 0x0001e8000c101524 */
[----:B------:R1:W-:Y:S01]  /*54b0*/  @P5 STG.E.U16 desc[UR36][R4.64+0xb2], R69 ;  /* 0x0000b24504005986 */ /* 0x0003e2000c101524 */
[----:B0-----:R-:W-:Y:S02]  /*54c0*/  @P1 IMAD.MOV.U32 R2, RZ, RZ, R6 ;  /* 0x000000ffff021224 */ /* 0x001fe400078e0006 */
[----:B------:R-:W-:-:S05]  /*54d0*/  @P1 IMAD.MOV.U32 R3, RZ, RZ, R7 ;  /* 0x000000ffff031224 */ /* 0x000fca00078e0007 */
[----:B------:R1:W-:Y:S04]  /*54e0*/  @P1 STG.E.U16 desc[UR36][R2.64+0xb0], R70 ;  /* 0x0000b04602001986 */ /* 0x0003e8000c101524 */
[----:B------:R1:W-:Y:S02]  /*54f0*/  @P0 STG.E.U16 desc[UR36][R6.64+0xb2], R71 ;  /* 0x0000b24706000986 */ /* 0x0003e4000c101524 */
.L_x_131:
[----:B------:R-:W-:Y:S05]  /*5500*/  BSYNC B0 ;  /* 0x0000000000007941 */ /* 0x000fea0003800000 */
.L_x_37:
[----:B01----:R-:W2:Y:S01]  /*5510*/  LDL.64 R2, [R1] ;  /* 0x0000000001027983 */ /* 0x003ea20000100a00 */
[----:B------:R-:W-:Y:S01]  /*5520*/  ULDC.64 UR4, c[0x0][0x650] ;  /* 0x0001940000047ab9 */ /* 0x000fe20000000a00 */
[----:B------:R0:W-:Y:S01]  /*5530*/  SYNCS.ARRIVE.TRANS64.A1T0 RZ, [R82+UR47], RZ ;  /* 0x000000ff52ff79a7 */ /* 0x0001e2000810002f */
[----:B------:R-:W-:Y:S01]  /*5540*/  PRMT R0, RZ, 0x7610, R0 ;  /* 0x00007610ff007816 */ /* 0x000fe20000000000 */
[----:B-----5:R-:W-:Y:S02]  /*5550*/  IMAD.MOV.U32 R19, RZ, RZ, -0x1 ;  /* 0xffffffffff137424 */ /* 0x020fe400078e00ff */
[----:B------:R-:W-:Y:S01]  /*5560*/  IMAD.MOV.U32 R22, RZ, RZ, -0x1 ;  /* 0xffffffffff167424 */ /* 0x000fe200078e00ff */
[----:B--2---:R-:W-:-:S04]  /*5570*/  LEA R18, P0, R2, R18, 0x1 ;  /* 0x0000001202127211 */ /* 0x004fc800078008ff */
[----:B------:R-:W-:Y:S01]  /*5580*/  LEA.HI.X R17, R2, R17, R23, 0x1, P0 ;  /* 0x0000001102117211 */ /* 0x000fe200000f0c17 */
[----:B------:R-:W-:Y:S01]  /*5590*/  IMAD.MOV.U32 R2, RZ, RZ, -0x1 ;  /* 0xffffffffff027424 */ /* 0x000fe200078e00ff */
[----:B------:R-:W-:-:S04]  /*55a0*/  ISETP.GE.U32.AND P0, PT, R18, UR4, PT ;  /* 0x0000000412007c0c */ /* 0x000fc8000bf06070 */
[----:B------:R-:W-:-:S13]  /*55b0*/  ISETP.GE.U32.AND.EX P0, PT, R17, UR5, PT, P0 ;  /* 0x0000000511007c0c */ /* 0x000fda000bf06100 */
[----:B0-----:R-:W-:Y:S05]  /*55c0*/  @P0 BRA `(.L_x_132) ;  /* 0x0000000400700947 */ /* 0x001fea0003800000 */
[----:B------:R-:W0:Y:S01]  /*55d0*/  S2R R10, SR_CTAID.X ;  /* 0x00000000000a7919 */ /* 0x000e220000002500 */
[----:B------:R-:W1:Y:S01]  /*55e0*/  LDC.64 R8, c[0x0][0x628] ;  /* 0x00018a00ff087b82 */ /* 0x000e620000000a00 */
[----:B------:R-:W-:Y:S01]  /*55f0*/  ULDC UR4, c[0x0][0x150] ;  /* 0x0000540000047ab9 */ /* 0x000fe20000000800 */
[----:B---34-:R-:W-:Y:S01]  /*5600*/  IMAD.MOV.U32 R6, RZ, RZ, R18 ;  /* 0x000000ffff067224 */ /* 0x018fe200078e0012 */
[----:B------:R-:W2:Y:S01]  /*5610*/  S2R R20, SR_CTAID.Y ;  /* 0x0000000000147919 */ /* 0x000ea20000002600 */
[----:B------:R-:W-:-:S04]  /*5620*/  IMAD.MOV.U32 R7, RZ, RZ, R17 ;  /* 0x000000ffff077224 */ /* 0x000fc800078e0011 */
[----:B------:R-:W3:Y:S08]  /*5630*/  LDC R15, c[0x0][0x144] ;  /* 0x00005100ff0f7b82 */ /* 0x000ef00000000800 */
[----:B------:R-:W4:Y:S08]  /*5640*/  LDC R0, c[0x0][0x630] ;  /* 0x00018c00ff007b82 */ /* 0x000f300000000800 */
[----:B------:R-:W2:Y:S01]  /*5650*/  LDC.64 R12, c[0x0][0x620] ;  /* 0x00018800ff0c7b82 */ /* 0x000ea20000000a00 */
[----:B-1----:R-:W-:-:S04]  /*5660*/  ISETP.NE.U32.AND P0, PT, R8, RZ, PT ;  /* 0x000000ff0800720c */ /* 0x002fc80003f05070 */
[----:B------:R-:W-:Y:S02]  /*5670*/  ISETP.NE.AND.EX P0, PT, R9, RZ, PT, P0 ;  /* 0x000000ff0900720c */ /* 0x000fe40003f05300 */
[----:B0-----:R-:W-:-:S05]  /*5680*/  I2FP.F32.U32 R2, R10 ;  /* 0x0000000a00027245 */ /* 0x001fca0000201000 */
[----:B------:R-:W-:-:S04]  /*5690*/  FMUL R2, R2, UR4 ;  /* 0x0000000402027c20 */ /* 0x000fc80008400000 */
[----:B------:R0:W1:Y:S02]  /*56a0*/  F2I.U32.TRUNC.NTZ R14, R2 ;  /* 0x00000002000e7305 */ /* 0x000064000020f000 */
[----:B---34-:R-:W-:Y:S05]  /*56b0*/  @!P0 BRA `(.L_x_133) ;  /* 0x0000000000288947 */ /* 0x018fea0003800000 */
[----:B------:R-:W3:Y:S02]  /*56c0*/  LDC R3, c[0x0][0x634] ;  /* 0x00018d00ff037b82 */ /* 0x000ee40000000800 */
[----:B---3--:R-:W-:-:S05]  /*56d0*/  IADD3 R7, P0, R18, R3, RZ ;  /* 0x0000000312077210 */ /* 0x008fca0007f1e0ff */
[----:B------:R-:W-:-:S04]  /*56e0*/  IMAD.X R11, RZ, RZ, R17, P0 ;  /* 0x000000ffff0b7224 */ /* 0x000fc800000e0611 */
[----:B0-----:R-:W-:-:S04]  /*56f0*/  IMAD.WIDE.U32 R2, R11, R8, RZ ;  /* 0x000000080b027225 */ /* 0x001fc800078e00ff */
[----:B------:R-:W-:-:S04]  /*5700*/  IMAD.WIDE.U32 R4, P0, R7, R9, R2 ;  /* 0x0000000907047225 */ /* 0x000fc80007800002 */
[----:B------:R-:W-:-:S04]  /*5710*/  IMAD.WIDE.U32 R2, R7, R8, RZ ;  /* 0x0000000807027225 */ /* 0x000fc800078e00ff */
[----:B------:R-:W-:Y:S01]  /*5720*/  IMAD.X R7, RZ, RZ, RZ, P0 ;  /* 0x000000ffff077224 */ /* 0x000fe200000e06ff */
[----:B------:R-:W-:Y:S01]  /*5730*/  IADD3 RZ, P0, R3, R4, RZ ;  /* 0x0000000403ff7210 */ /* 0x000fe20007f1e0ff */
[----:B------:R-:W-:-:S04]  /*5740*/  IMAD.MOV.U32 R6, RZ, RZ, R5 ;  /* 0x000000ffff067224 */ /* 0x000fc800078e0005 */
[----:B------:R-:W-:-:S08]  /*5750*/  IMAD.WIDE.U32.X R6, R11, R9, R6, P0 ;  /* 0x000000090b067225 */ /* 0x000fd000000e0406 */
.L_x_133:
[----:B------:R-:W3:Y:S01]  /*5760*/  LDC.64 R26, c[0x0][0x640] ;  /* 0x00019000ff1a7b82 */ /* 0x000ee20000000a00 */
[-C--:B------:R-:W-:Y:S01]  /*5770*/  SHF.R.U64 R11, R6, R0.reuse, R7 ;  /* 0x00000000060b7219 */ /* 0x080fe20000001207 */
[----:B------:R-:W-:Y:S01]  /*5780*/  IMAD.MOV.U32 R19, RZ, RZ, R17 ;  /* 0x000000ffff137224 */ /* 0x000fe200078e0011 */
[----:B------:R-:W-:Y:S01]  /*5790*/  SHF.R.U32.HI R0, RZ, R0, R7 ;  /* 0x00000000ff007219 */ /* 0x000fe20000011607 */
[----:B-1----:R-:W-:Y:S01]  /*57a0*/  IMAD.MOV R14, RZ, RZ, -R14 ;  /* 0x000000ffff0e7224 */ /* 0x002fe200078e0a0e */
[----:B------:R-:W-:Y:S01]  /*57b0*/  IADD3 R5, P0, RZ, -R11, RZ ;  /* 0x8000000bff057210 */ /* 0x000fe20007f1e0ff */
[----:B------:R-:W-:Y:S01]  /*57c0*/  ULDC UR4, c[0x0][0x154] ;  /* 0x0000550000047ab9 */ /* 0x000fe20000000800 */
[----:B------:R-:W-:Y:S01]  /*57d0*/  IMAD.MOV.U32 R7, RZ, RZ, 0x1 ;  /* 0x00000001ff077424 */ /* 0x000fe200078e00ff */
[----:B------:R-:W1:Y:S01]  /*57e0*/  LDC R4, c[0x0][0x618] ;  /* 0x00018600ff047b82 */ /* 0x000e620000000800 */
[----:B------:R-:W-:Y:S02]  /*57f0*/  IMAD R22, R15, R14, R10 ;  /* 0x0000000e0f167224 */ /* 0x000fe400078e020a */
[----:B------:R-:W-:-:S04]  /*5800*/  IMAD.X R3, RZ, RZ, ~R0, P0 ;  /* 0x000000ffff037224 */ /* 0x000fc800000e0e00 */
[-C--:B--2---:R-:W-:Y:S01]  /*5810*/  IMAD R0, R3, R12.reuse, RZ ;  /* 0x0000000c03007224 */ /* 0x084fe200078e02ff */
[----:B------:R-:W2:Y:S01]  /*5820*/  LDC R6, c[0x0][0x608] ;  /* 0x00018200ff067b82 */ /* 0x000ea20000000800 */
[----:B0-----:R-:W-:-:S04]  /*5830*/  IMAD.WIDE.U32 R2, R5, R12, R18 ;  /* 0x0000000c05027225 */ /* 0x001fc800078e0012 */
[----:B------:R-:W-:Y:S01]  /*5840*/  IMAD R5, R5, R13, R0 ;  /* 0x0000000d05057224 */ /* 0x000fe200078e0200 */
[----:B------:R-:W-:Y:S02]  /*5850*/  I2FP.F32.U32 R0, R20 ;  /* 0x0000001400007245 */ /* 0x000fe40000201000 */
[----:B------:R-:W0:Y:S01]  /*5860*/  LDC R24, c[0x0][0x658] ;  /* 0x00019600ff187b82 */ /* 0x000e220000000800 */
[----:B------:R-:W-:Y:S01]  /*5870*/  IMAD.IADD R3, R3, 0x1, R5 ;  /* 0x0000000103037824 */ /* 0x000fe200078e0205 */
[----:B---3--:R-:W-:Y:S01]  /*5880*/  ISETP.NE.U32.AND P0, PT, R26, RZ, PT ;  /* 0x000000ff1a00720c */ /* 0x008fe20003f05070 */
[----:B------:R-:W-:Y:S01]  /*5890*/  FMUL R0, R0, UR4 ;  /* 0x0000000400007c20 */ /* 0x000fe20008400000 */
[----:B------:R-:W-:Y:S02]  /*58a0*/  IMAD.MOV.U32 R5, RZ, RZ, -0x1 ;  /* 0xffffffffff057424 */ /* 0x000fe400078e00ff */
[----:B------:R-:W-:Y:S01]  /*58b0*/  ISETP.NE.AND.EX P0, PT, R27, RZ, PT, P0 ;  /* 0x000000ff1b00720c */ /* 0x000fe20003f05300 */
[----:B------:R3:W4:Y:S01]  /*58c0*/  F2I.U32.TRUNC.NTZ R12, R0 ;  /* 0x00000000000c7305 */ /* 0x000722000020f000 */
[----:B------:R-:W3:Y:S01]  /*58d0*/  LDC R15, c[0x0][0x148] ;  /* 0x00005200ff0f7b82 */ /* 0x000ee20000000800 */
[----:B-1----:R-:W-:-:S02]  /*58e0*/  SHF.R.U64 R10, R2, R4, R3 ;  /* 0x00000004020a7219 */ /* 0x002fc40000001203 */
[----:B------:R-:W-:-:S05]  /*58f0*/  SHF.R.U32.HI R3, RZ, R4, R3 ;  /* 0x00000004ff037219 */ /* 0x000fca0000011603 */
[----:B------:R-:W1:Y:S01]  /*5900*/  LDC R14, c[0x0][0x600] ;  /* 0x00018000ff0e7b82 */ /* 0x000e620000000800 */
[-CC-:B--2---:R-:W-:Y:S02]  /*5910*/  SHF.R.U64 R8, R10, R6.reuse, R3.reuse ;  /* 0x000000060a087219 */ /* 0x184fe40000001203 */
[----:B------:R-:W-:-:S05]  /*5920*/  SHF.R.U32.HI R3, RZ, R6, R3 ;  /* 0x00000006ff037219 */ /* 0x000fca0000011603 */
[----:B------:R-:W2:Y:S01]  /*5930*/  LDC R21, c[0x0][0x648] ;  /* 0x00019200ff157b82 */ /* 0x000ea20000000800 */
[-CC-:B0-----:R-:W-:Y:S02]  /*5940*/  SHF.R.U64 R13, R8, R24.reuse, R3.reuse ;  /* 0x00000018080d7219 */ /* 0x181fe40000001203 */
[-C--:B------:R-:W-:Y:S02]  /*5950*/  SHF.L.U32 R5, R5, R24.reuse, RZ ;  /* 0x0000001805057219 */ /* 0x080fe400000006ff */
[-C--:B------:R-:W-:Y:S01]  /*5960*/  SHF.R.U32.HI R3, RZ, R24.reuse, R3 ;  /* 0x00000018ff037219 */ /* 0x080fe20000011603 */
[----:B------:R-:W-:Y:S01]  /*5970*/  IMAD.MOV.U32 R2, RZ, RZ, R13 ;  /* 0x000000ffff027224 */ /* 0x000fe200078e000d */
[----:B------:R-:W-:Y:S01]  /*5980*/  SHF.L.U32 R24, R7, R24, RZ ;  /* 0x0000001807187219 */ /* 0x000fe200000006ff */
[----:B------:R-:W0:Y:S01]  /*5990*/  LDC R25, c[0x0][0x638] ;  /* 0x00018e00ff197b82 */ /* 0x000e220000000800 */
[----:B------:R-:W-:-:S07]  /*59a0*/  LOP3.LUT R19, RZ, R5, RZ, 0x33, !PT ;  /* 0x00000005ff137212 */ /* 0x000fce00078e33ff */
[----:B------:R-:W0:Y:S01]  /*59b0*/  LDC R28, c[0x0][0x610] ;  /* 0x00018400ff1c7b82 */ /* 0x000e220000000800 */
[----:B----4-:R-:W-:Y:S05]  /*59c0*/  @!P0 BRA `(.L_x_134) ;  /* 0x0000000000288947 */ /* 0x010fea0003800000 */
[----:B---3--:R-:W3:Y:S02]  /*59d0*/  LDC R0, c[0x0][0x64c] ;  /* 0x00019300ff007b82 */ /* 0x008ee40000000800 */
[----:B---3--:R-:W-:-:S05]  /*59e0*/  IADD3 R7, P0, R13, R0, RZ ;  /* 0x000000000d077210 */ /* 0x008fca0007f1e0ff */
        /* <DEDUP_REMOVED lines=8> */
.L_x_134:
[----:B------:R-:W4:Y:S01]  /*5a70*/  LDC R4, c[0x0][0x65c] ;  /* 0x00019700ff047b82 */ /* 0x000f220000000800 */
[----:B--23--:R-:W-:Y:S01]  /*5a80*/  SHF.R.U64 R0, R2, R21, R3 ;  /* 0x0000001502007219 */ /* 0x00cfe20000001203 */
[----:B-1----:R-:W-:Y:S01]  /*5a90*/  VIADD R3, R14, 0xffffffff ;  /* 0xffffffff0e037836 */ /* 0x002fe20000000000 */
[----:B------:R-:W-:Y:S01]  /*5aa0*/  LOP3.LUT R19, R8, R19, RZ, 0xc0, !PT ;  /* 0x0000001308137212 */ /* 0x000fe200078ec0ff */
[----:B------:R-:W-:Y:S02]  /*5ab0*/  IMAD.MOV R12, RZ, RZ, -R12 ;  /* 0x000000ffff0c7224 */ /* 0x000fe400078e0a0c */
[----:B------:R-:W-:Y:S01]  /*5ac0*/  IMAD.MOV R2, RZ, RZ, -R0 ;  /* 0x000000ffff027224 */ /* 0x000fe200078e0a00 */
[----:B------:R-:W-:Y:S01]  /*5ad0*/  LOP3.LUT R3, R10, R3, RZ, 0xc0, !PT ;  /* 0x000000030a037212 */ /* 0x000fe200078ec0ff */
[----:B------:R-:W-:Y:S02]  /*5ae0*/  IMAD R19, R24, R0, R19 ;  /* 0x0000000018137224 */ /* 0x000fe400078e0213 */
[----:B0-----:R-:W-:-:S04]  /*5af0*/  IMAD R0, R2, R25, R13 ;  /* 0x0000001902007224 */ /* 0x001fc800078e020d */
[----:B------:R-:W-:Y:S01]  /*5b00*/  IMAD R2, R0, R14, R3 ;  /* 0x0000000e00027224 */ /* 0x000fe200078e0203 */
[----:B----4-:R-:W-:Y:S01]  /*5b10*/  ISETP.NE.AND P0, PT, R4, 0x1, PT ;  /* 0x000000010400780c */ /* 0x010fe20003f05270 */
[----:B------:R-:W-:-:S05]  /*5b20*/  IMAD.MOV.U32 R4, RZ, RZ, 0x1 ;  /* 0x00000001ff047424 */ /* 0x000fca00078e00ff */
[----:B------:R-:W-:-:S07]  /*5b30*/  PRMT R0, R4, 0x7610, R0 ;  /* 0x0000761004007816 */ /* 0x000fce0000000000 */
[----:B------:R-:W-:-:S04]  /*5b40*/  @P0 IMAD R22, R15, R12, R20 ;  /* 0x0000000c0f160224 */ /* 0x000fc800078e0214 */
[----:B------:R-:W-:-:S05]  /*5b50*/  IMAD R19, R19, R28, R22 ;  /* 0x0000001c13137224 */ /* 0x000fca00078e0216 */
[----:B------:R-:W-:Y:S02]  /*5b60*/  SEL R22, R2, R19, !P0 ;  /* 0x0000001302167207 */ /* 0x000fe40004000000 */
[----:B------:R-:W-:Y:S01]  /*5b70*/  SEL R19, R19, R2, !P0 ;  /* 0x0000000213137207 */ /* 0x000fe20004000000 */
[----:B------:R-:W-:-:S07]  /*5b80*/  IMAD.MOV.U32 R2, RZ, RZ, R11 ;  /* 0x000000ffff027224 */ /* 0x000fce00078e000b */
.L_x_132:
[----:B------:R-:W-:Y:S02]  /*5b90*/  LOP3.LUT P0, RZ, R0, 0xff, RZ, 0xc0, !PT ;  /* 0x000000ff00ff7812 */ /* 0x000fe4000780c0ff */
[----:B------:R-:W-:-:S11]  /*5ba0*/  LOP3.LUT R87, R87, 0x1, RZ, 0x3c, !PT ;  /* 0x0000000157577812 */ /* 0x000fd600078e3cff */
[----:B------:R-:W-:Y:S05]  /*5bb0*/  @P0 BRA `(.L_x_135) ;  /* 0xffffffbc00700947 */ /* 0x000fea000383ffff */
[----:B------:R-:W-:Y:S05]  /*5bc0*/  EXIT ;  /* 0x000000000000794d */ /* 0x000fea0003800000 */
.L_x_18:
[----:B------:R-:W-:-:S08]  /*5bd0*/  ISETP.NE.AND P0, PT, R5, RZ, PT ;  /* 0x000000ff0500720c */ /* 0x000fd00003f05270 */
[----:B0-----:R-:W0:-:S00]  /*5be0*/  USETMAXREG.DEALLOC.CTAPOOL 0x28 ;  /* 0x00000028000079c8 */ /* 0x001e0000080e0500 */
[----:B------:R-:W-:Y:S05]  /*5bf0*/  @P0 EXIT ;  /* 0x000000000000094d */ /* 0x000fea0003800000 */
[----:B0-----:R-:W-:Y:S01]  /*5c00*/  LOP3.LUT P0, RZ, R8, 0xff, RZ, 0xc0, !PT ;  /* 0x000000ff08ff7812 */ /* 0x001fe2000780c0ff */
[----:B------:R-:W-:Y:S02]  /*5c10*/  IMAD.MOV.U32 R0, RZ, RZ, 0x1 ;  /* 0x00000001ff007424 */ /* 0x000fe400078e00ff */
[----:B------:R-:W-:-:S10]  /*5c20*/  IMAD.MOV.U32 R7, RZ, RZ, RZ ;  /* 0x000000ffff077224 */ /* 0x000fd400078e00ff */
[----:B------:R-:W-:Y:S05]  /*5c30*/  @!P0 BRA `(.L_x_136) ;  /* 0x0000000c00348947 */ /* 0x000fea0003800000 */
[----:B------:R-:W0:Y:S01]  /*5c40*/  S2R R9, SR_CgaCtaId ;  /* 0x0000000000097919 */ /* 0x000e220000008800 */
[----:B------:R-:W-:Y:S01]  /*5c50*/  LOP3.LUT P0, RZ, R4, 0x1f, RZ, 0xc0, !PT ;  /* 0x0000001f04ff7812 */ /* 0x000fe2000780c0ff */
[----:B------:R-:W-:Y:S01]  /*5c60*/  ULDC UR5, c[0x0][0x658] ;  /* 0x0001960000057ab9 */ /* 0x000fe20000000800 */
[----:B------:R-:W-:Y:S01]  /*5c70*/  UMOV UR6, 0xffffffff ;  /* 0xffffffff00067882 */ /* 0x000fe20000000000 */
[----:B------:R-:W-:Y:S01]  /*5c80*/  BSSY B0, `(.L_x_136) ;  /* 0x00000c8000007945 */ /* 0x000fe20003800000 */
[----:B------:R-:W-:Y:S01]  /*5c90*/  USHF.L.U32 UR6, UR6, UR5, URZ ;  /* 0x0000000506067299 */ /* 0x000fe2000800063f */
[C---:B------:R-:W-:Y:S01]  /*5ca0*/  ISETP.NE.AND P2, PT, R3.reuse, RZ, PT ;  /* 0x000000ff0300720c */ /* 0x040fe20003f45270 */
[----:B------:R-:W-:Y:S01]  /*5cb0*/  IMAD.MOV.U32 R8, RZ, RZ, 0x1 ;  /* 0x00000001ff087424 */ /* 0x000fe200078e00ff */
[----:B------:R-:W-:Y:S01]  /*5cc0*/  ISETP.NE.OR P0, PT, R3, RZ, !P0 ;  /* 0x000000ff0300720c */ /* 0x000fe20004705670 */
[----:B------:R-:W-:Y:S01]  /*5cd0*/  IMAD.MOV.U32 R0, RZ, RZ, 0x1 ;  /* 0x00000001ff007424 */ /* 0x000fe200078e00ff */
[----:B------:R-:W-:Y:S01]  /*5ce0*/  LOP3.LUT R6, R16, 0x2, RZ, 0xfc, !PT ;  /* 0x0000000210067812 */ /* 0x000fe200078efcff */
[----:B------:R-:W-:Y:S01]  /*5cf0*/  IMAD.MOV.U32 R7, RZ, RZ, RZ ;  /* 0x000000ffff077224 */ /* 0x000fe200078e00ff */
[----:B------:R-:W-:Y:S01]  /*5d00*/  ULDC UR4, c[0x0][0x600] ;  /* 0x0001800000047ab9 */ /* 0x000fe20000000800 */
[----:B------:R-:W-:Y:S01]  /*5d10*/  UMOV UR7, 0x1 ;  /* 0x0000000100077882 */ /* 0x000fe20000000000 */
[----:B------:R-:W-:-:S02]  /*5d20*/  UIADD3 UR19, UR40, 0x1, URZ ;  /* 0x0000000128137890 */ /* 0x000fc4000fffe03f */
[----:B------:R-:W-:Y:S02]  /*5d30*/  UIADD3 UR15, UR4, -0x1, URZ ;  /* 0xffffffff040f7890 */ /* 0x000fe4000fffe03f */
[----:B------:R-:W-:Y:S02]  /*5d40*/  USHF.L.U32 UR17, UR7, UR5, URZ ;  /* 0x0000000507117299 */ /* 0x000fe4000800063f */
[----:B------:R-:W-:Y:S01]  /*5d50*/  ULOP3.LUT UR16, URZ, UR6, URZ, 0x33, !UPT ;  /* 0x000000063f107292 */ /* 0x000fe2000f8e333f */
[----:B------:R-:W-:Y:S01]  /*5d60*/  ULDC.64 UR20, c[0x0][0x198] ;  /* 0x0000660000147ab9 */ /* 0x000fe20000000a00 */
[----:B0-----:R-:W-:-:S10]  /*5d70*/  LOP3.LUT R9, R9, 0x1, RZ, 0xc0, !PT ;  /* 0x0000000109097812 */ /* 0x001fd400078ec0ff */
.L_x_148:
[----:B------:R-:W-:-:S03]  /*5d80*/  UMOV UR4, 0xffffffff ;  /* 0xffffffff00047882 */ /* 0x000fc60000000000 */
[----:B------:R-:W-:Y:S05]  /*5d90*/  BRA.DIV UR4, `(.L_x_137) ;  /* 0x0000001a04787947 */ /* 0x000fea000b800000 */
[----:B------:R-:W-:-:S13]  /*5da0*/  ELECT P6, URZ, PT ;  /* 0x00000000003f782f */ /* 0x000fda00038c0000 */
.L_x_179:
[----:B------:R-:W0:Y:S01]  /*5db0*/  LDC R3, c[0x0][0x28c] ;  /* 0x0000a300ff037b82 */ /* 0x000e220000000800 */
[----:B------:R-:W-:Y:S01]  /*5dc0*/  BSSY B1, `(.L_x_138) ;  /* 0x000003b000017945 */ /* 0x000fe20003800000 */
[----:B0-----:R-:W-:-:S13]  /*5dd0*/  ISETP.LT.OR P6, PT, R3, 0x1, !P6 ;  /* 0x000000010300780c */ /* 0x001fda00077c1670 */
[----:B------:R-:W-:Y:S05]  /*5de0*/  @P6 BRA `(.L_x_139) ;  /* 0x0000000000e06947 */ /* 0x000fea0003800000 */
[----:B------:R-:W-:Y:S02]  /*5df0*/  IMAD R22, R22, 0x2, R9 ;  /* 0x0000000216167824 */ /* 0x000fe400078e0209 */
[----:B------:R-:W-:Y:S02]  /*5e00*/  IMAD.SHL.U32 R19, R19, 0x40, RZ ;  /* 0x0000004013137824 */ /* 0x000fe400078e00ff */
[----:B------:R-:W-:Y:S02]  /*5e10*/  IMAD.MOV.U32 R13, RZ, RZ, RZ ;  /* 0x000000ffff0d7224 */ /* 0x000fe400078e00ff */
[----:B------:R-:W-:Y:S02]  /*5e20*/  IMAD.U32 R14, RZ, RZ, UR19 ;  /* 0x00000013ff0e7e24 */ /* 0x000fe4000f8e00ff */
[----:B------:R-:W-:Y:S02]  /*5e30*/  IMAD.MOV.U32 R3, RZ, RZ, R0 ;  /* 0x000000ffff037224 */ /* 0x000fe400078e0000 */
[----:B------:R-:W-:-:S02]  /*5e40*/  IMAD.MOV.U32 R4, RZ, RZ, R7 ;  /* 0x000000ffff047224 */ /* 0x000fc400078e0007 */
[----:B------:R-:W-:-:S07]  /*5e50*/  IMAD R22, R22, 0x30, RZ ;  /* 0x0000003016167824 */ /* 0x000fce00078e02ff */
.L_x_143:
[----:B------:R-:W0:Y:S01]  /*5e60*/  S2R R10, SR_CgaCtaId ;  /* 0x00000000000a7919 */ /* 0x000e220000008800 */
[----:B------:R-:W-:-:S04]  /*5e70*/  MOV R5, 0x400 ;  /* 0x0000040000057802 */ /* 0x000fc80000000f00 */
[----:B0-----:R-:W-:Y:S02]  /*5e80*/  LEA R11, R10, R5, 0x18 ;  /* 0x000000050a0b7211 */ /* 0x001fe400078ec0ff */
[----:B------:R-:W-:Y:S01]  /*5e90*/  SHF.L.U32 R5, R3, 0x1f, RZ ;  /* 0x0000001f03057819 */ /* 0x000fe200000006ff */
[----:B------:R-:W0:Y:S02]  /*5ea0*/  @!P2 LDC R10, c[0x0][0x500] ;  /* 0x00014000ff0aab82 */ /* 0x000e240000000800 */
[----:B------:R-:W-:-:S04]  /*5eb0*/  IMAD R12, R4, 0x8, R11 ;  /* 0x00000008040c7824 */ /* 0x000fc800078e020b */
[----:B------:R-:W1:Y:S02]  /*5ec0*/  SYNCS.PHASECHK.TRANS64.TRYWAIT P1, [R12+URZ+0xb0], R5 ;  /* 0x0000b0050c0075a7 */ /* 0x000e64000802017f */
[----:B-1----:R-:W-:Y:S05]  /*5ed0*/  @!P1 BRA `(.L_x_140) ;  /* 0x0000001800489947 */ /* 0x002fea0003800000 */
.L_x_180:
[----:B-1----:R-:W-:Y:S01]  /*5ee0*/  PRMT R5, R6, 0x9910, RZ ;  /* 0x0000991006057816 */ /* 0x002fe200000000ff */
[----:B0-----:R0:W-:Y:S03]  /*5ef0*/  @!P2 SYNCS.ARRIVE.TRANS64 RZ, [R12+URZ], R10 ;  /* 0x0000000a0cffa9a7 */ /* 0x0011e6000800003f */
[----:B------:R-:W-:-:S13]  /*5f00*/  ISETP.NE.AND P1, PT, R5, 0x2, PT ;  /* 0x000000020500780c */ /* 0x000fda0003f25270 */
[----:B0-----:R-:W-:Y:S05]  /*5f10*/  @P1 BRA `(.L_x_141) ;  /* 0x0000000000041947 */ /* 0x001fea0003800000 */
[----:B------:R-:W-:Y:S01]  /*5f20*/  BPT.TRAP 0x1 ;  /* 0x000000040000795c */ /* 0x000fe20000300000 */
.L_x_141:
[----:B------:R-:W-:Y:S05]  /*5f30*/  @P0 BRA `(.L_x_142) ;  /* 0x0000000000040947 */ /* 0x000fea0003800000 */
[----:B------:R-:W-:Y:S01]  /*5f40*/  BPT.TRAP 0x1 ;  /* 0x000000040000795c */ /* 0x000fe20000300000 */
.L_x_142:
[----:B------:R-:W-:Y:S01]  /*5f50*/  IMAD R5, R4, 0x2, R9 ;  /* 0x0000000204057824 */ /* 0x000fe200078e0209 */
[----:B------:R-:W-:Y:S01]  /*5f60*/  R2UR UR9, R12 ;  /* 0x000000000c0972ca */ /* 0x000fe200000e0000 */
[--C-:B------:R-:W-:Y:S01]  /*5f70*/  IMAD R10, R4, 0x1000, R11.reuse ;  /* 0x00001000040a7824 */ /* 0x100fe200078e020b */
[----:B------:R-:W-:Y:S01]  /*5f80*/  UIADD3 UR4, UP0, UR20, 0xf0, URZ ;  /* 0x000000f014047890 */ /* 0x000fe2000ff1e03f */
[----:B------:R-:W-:Y:S01]  /*5f90*/  IMAD R5, R5, 0x600, RZ ;  /* 0x0000060005057824 */ /* 0x000fe200078e02ff */
[----:B------:R-:W-:Y:S01]  /*5fa0*/  R2UR UR11, R19 ;  /* 0x00000000130b72ca */ /* 0x000fe200000e0000 */
[----:B------:R-:W-:Y:S01]  /*5fb0*/  VIADD R14, R14, 0xffffffff ;  /* 0xffffffff0e0e7836 */ /* 0x000fe20000000000 */
[----:B------:R-:W-:Y:S01]  /*5fc0*/  R2UR UR5, R10 ;  /* 0x000000000a0572ca */ /* 0x000fe200000e0000 */
[----:B------:R-:W-:Y:S01]  /*5fd0*/  IMAD R5, R5, 0x2, R11 ;  /* 0x0000000205057824 */ /* 0x000fe200078e020b */
[----:B------:R-:W-:Y:S01]  /*5fe0*/  R2UR UR10, R13 ;  /* 0x000000000d0a72ca */ /* 0x000fe200000e0000 */
[----:B------:R-:W-:Y:S01]  /*5ff0*/  UIADD3 UR22, UP1, UR20, 0x1f0, URZ ;  /* 0x000001f014167890 */ /* 0x000fe2000ff3e03f */
[----:B------:R-:W-:Y:S01]  /*6000*/  R2UR UR12, R2 ;  /* 0x00000000020c72ca */ /* 0x000fe200000e0000 */
[----:B------:R-:W-:Y:S01]  /*6010*/  VIADD R4, R4, 0x1 ;  /* 0x0000000104047836 */ /* 0x000fe20000000000 */
[----:B------:R-:W-:Y:S01]  /*6020*/  R2UR UR8, R5 ;  /* 0x00000000050872ca */ /* 0x000fe200000e0000 */
[----:B------:R-:W-:Y:S01]  /*6030*/  UIADD3.X UR23, URZ, UR21, URZ, UP1, !UPT ;  /* 0x000000153f177290 */ /* 0x000fe20008ffe43f */
[----:B------:R-:W-:Y:S01]  /*6040*/  R2UR UR18, R22 ;  /* 0x00000000161272ca */ /* 0x000fe200000e0000 */
[----:B------:R-:W-:Y:S01]  /*6050*/  UMOV UR6, 0x0 ;  /* 0x0000000000067882 */ /* 0x000fe20000000000 */
[----:B------:R-:W-:Y:S01]  /*6060*/  ISETP.GT.AND P3, PT, R14, 0x1, PT ;  /* 0x000000010e00780c */ /* 0x000fe20003f64270 */
[----:B------:R-:W-:Y:S01]  /*6070*/  UMOV UR7, 0x10000000 ;  /* 0x1000000000077882 */ /* 0x000fe20000000000 */
[C---:B------:R-:W-:Y:S01]  /*6080*/  ISETP.NE.AND P1, PT, R4.reuse, 0x16, PT ;  /* 0x000000160400780c */ /* 0x040fe20003f25270 */
[----:B------:R-:W-:Y:S01]  /*6090*/  UIADD3 UR13, UR5, 0x280, URZ ;  /* 0x00000280050d7890 */ /* 0x000fe2000fffe03f */
[----:B------:R-:W-:Y:S01]  /*60a0*/  VIADD R13, R13, 0x20 ;  /* 0x000000200d0d7836 */ /* 0x000fe20000000000 */
[----:B------:R-:W-:Y:S01]  /*60b0*/  UIADD3.X UR5, URZ, UR21, URZ, UP0, !UPT ;  /* 0x000000153f057290 */ /* 0x000fe200087fe43f */
[----:B------:R-:W-:Y:S01]  /*60c0*/  SEL R10, RZ, 0x1, P1 ;  /* 0x00000001ff0a7807 */ /* 0x000fe20000800000 */
[----:B------:R-:W-:Y:S01]  /*60d0*/  UMOV UR24, 0x30000 ;  /* 0x0003000000187882 */ /* 0x000fe20000000000 */
[----:B------:R-:W-:Y:S01]  /*60e0*/  SEL R4, R4, RZ, P1 ;  /* 0x000000ff04047207 */ /* 0x000fe20000800000 */
[----:B------:R-:W-:Y:S01]  /*60f0*/  UIADD3 UR14, UR8, 0x16280, URZ ;  /* 0x00016280080e7890 */ /* 0x000fe2000fffe03f */
[----:B------:R-:W-:-:S02]  /*6100*/  LOP3.LUT R3, R3, R10, RZ, 0x3c, !PT ;  /* 0x0000000a03037212 */ /* 0x000fc400078e3cff */
[----:B------:R-:W-:Y:S02]  /*6110*/  UMOV UR8, UR13 ;  /* 0x0000000d00087c82 */ /* 0x000fe40008000000 */
[----:B------:R0:W-:Y:S02]  /*6120*/  UTMALDG.3D [UR8], [UR4], desc[UR6] ;  /* 0x00000608040075b4 */ /* 0x0001e40008011000 */
[----:B0-----:R-:W-:Y:S01]  /*6130*/  UMOV UR8, UR14 ;  /* 0x0000000e00087c82 */ /* 0x001fe20008000000 */
[----:B------:R-:W-:Y:S02]  /*6140*/  UMOV UR11, UR18 ;  /* 0x00000012000b7c82 */ /* 0x000fe40008000000 */
[----:B------:R0:W-:Y:S02]  /*6150*/  UTMALDG.3D.MULTICAST [UR8], [UR22], UR24, desc[UR6] ;  /* 0x00000608160073b4 */ /* 0x0001e40008011818 */
[----:B0-----:R-:W-:Y:S05]  /*6160*/  @P3 BRA `(.L_x_143) ;  /* 0xfffffffc003c3947 */ /* 0x001fea000383ffff */
.L_x_139:
[----:B------:R-:W-:Y:S05]  /*6170*/  BSYNC B1 ;  /* 0x0000000000017941 */ /* 0x000fea0003800000 */
.L_x_138:
[----:B------:R-:W2:Y:S01]  /*6180*/  LDL.64 R10, [R1] ;  /* 0x00000000010a7983 */ /* 0x000ea20000100a00 */
[----:B------:R-:W-:Y:S01]  /*6190*/  LOP3.LUT P4, RZ, R8, 0xff, RZ, 0xc0, !PT ;  /* 0x000000ff08ff7812 */ /* 0x000fe2000788c0ff */
[----:B------:R-:W-:Y:S01]  /*61a0*/  VIADD R4, R7, UR40 ;  /* 0x0000002807047c36 */ /* 0x000fe20008000000 */
[----:B------:R-:W-:Y:S01]  /*61b0*/  ULDC.64 UR4, c[0x0][0x650] ;  /* 0x0001940000047ab9 */ /* 0x000fe20000000a00 */
[----:B------:R-:W-:Y:S01]  /*61c0*/  IMAD.U32 R7, RZ, RZ, UR40 ;  /* 0x00000028ff077e24 */ /* 0x000fe2000f8e00ff */
[----:B------:R-:W-:Y:S01]  /*61d0*/  UISETP.GE.U32.AND UP0, UPT, UR40, 0x16, UPT ;  /* 0x000000162800788c */ /* 0x000fe2000bf06070 */
[----:B------:R-:W-:Y:S01]  /*61e0*/  BSSY B1, `(.L_x_144) ;  /* 0x000006f000017945 */ /* 0x000fe20003800000 */
[----:B------:R-:W-:Y:S01]  /*61f0*/  ISETP.GT.U32.AND P1, PT, R4, 0x15, PT ;  /* 0x000000150400780c */ /* 0x000fe20003f24070 */
[----:B------:R-:W-:Y:S01]  /*6200*/  IMAD.MOV.U32 R19, RZ, RZ, -0x1 ;  /* 0xffffffffff137424 */ /* 0x000fe200078e00ff */
[----:B------:R-:W-:Y:S01]  /*6210*/  PRMT R8, RZ, 0x7610, R8 ;  /* 0x00007610ff087816 */ /* 0x000fe20000000008 */
[----:B------:R-:W-:Y:S01]  /*6220*/  IMAD.MOV.U32 R22, RZ, RZ, -0x1 ;  /* 0xffffffffff167424 */ /* 0x000fe200078e00ff */
[----:B------:R-:W-:-:S02]  /*6230*/  ISETP.LT.U32.AND P1, PT, R7, 0x16, P1 ;  /* 0x000000160700780c */ /* 0x000fc40000f21070 */
[----:B------:R-:W-:Y:S01]  /*6240*/  PLOP3.LUT P3, PT, PT, PT, UP0, 0x80, 0x0 ;  /* 0x000000000000781c */ /* 0x000fe20003f6f008 */
[----:B------:R-:W0:Y:S01]  /*6250*/  @P4 S2R R3, SR_CgaCtaId ;  /* 0x0000000000034919 */ /* 0x000e220000008800 */
[----:B------:R-:W-:-:S04]  /*6260*/  @P4 MOV R2, 0x400 ;  /* 0x0000040000024802 */ /* 0x000fc80000000f00 */
[----:B0-----:R-:W-:Y:S01]  /*6270*/  @P4 LEA R5, R3, R2, 0x18 ;  /* 0x0000000203054211 */ /* 0x001fe200078ec0ff */
[----:B------:R-:W-:-:S03]  /*6280*/  IMAD.WIDE.U32 R2, R4, -0x45d1745d, RZ ;  /* 0xba2e8ba304027825 */ /* 0x000fc600078e00ff */
[----:B------:R0:W-:Y:S01]  /*6290*/  @P4 SYNCS.ARRIVE.TRANS64.A1T0 RZ, [R5+URZ+0x198], RZ ;  /* 0x000198ff05ff49a7 */ /* 0x0001e2000810003f */
[----:B------:R-:W-:Y:S01]  /*62a0*/  IMAD.MOV.U32 R2, RZ, RZ, -0x1 ;  /* 0xffffffffff027424 */ /* 0x000fe200078e00ff */
[----:B0-----:R-:W-:Y:S02]  /*62b0*/  SHF.R.U32.HI R5, RZ, 0x4, R3 ;  /* 0x00000004ff057819 */ /* 0x001fe40000011603 */
[----:B------:R-:W-:-:S03]  /*62c0*/  SEL R3, RZ, 0x1, !P1 ;  /* 0x00000001ff037807 */ /* 0x000fc60004800000 */
[----:B------:R-:W-:Y:S01]  /*62d0*/  IMAD R7, R5, -0x16, R4 ;  /* 0xffffffea05077824 */ /* 0x000fe200078e0204 */
[----:B------:R-:W-:Y:S02]  /*62e0*/  LOP3.LUT R0, R0, R3, RZ, 0x3c, !PT ;  /* 0x0000000300007212 */ /* 0x000fe400078e3cff */
[----:B------:R-:W-:Y:S02]  /*62f0*/  PRMT R3, RZ, 0x7610, R3 ;  /* 0x00007610ff037816 */ /* 0x000fe40000000003 */
[----:B------:R-:W-:Y:S02]  /*6300*/  @P3 LOP3.LUT R0, R0, 0x1, R5, 0x78, !PT ;  /* 0x0000000100003812 */ /* 0x000fe400078e7805 */
[----:B--2---:R-:W-:-:S04]  /*6310*/  IADD3 R18, P4, R18, R10, RZ ;  /* 0x0000000a12127210 */ /* 0x004fc80007f9e0ff */
[----:B------:R-:W-:Y:S01]  /*6320*/  ISETP.GE.U32.AND P1, PT, R18, UR4, PT ;  /* 0x0000000412007c0c */ /* 0x000fe2000bf26070 */
[----:B------:R-:W-:-:S05]  /*6330*/  IMAD.X R17, R17, 0x1, R23, P4 ;  /* 0x0000000111117824 */ /* 0x000fca00020e0617 */
[----:B------:R-:W-:-:S13]  /*6340*/  ISETP.GE.U32.AND.EX P1, PT, R17, UR5, PT, P1 ;  /* 0x0000000511007c0c */ /* 0x000fda000bf26110 */
[----:B------:R-:W-:Y:S05]  /*6350*/  @P1 BRA `(.L_x_145) ;  /* 0x00000004005c1947 */ /* 0x000fea0003800000 */
[----:B------:R-:W0:Y:S01]  /*6360*/  S2R R12, SR_CTAID.X ;  /* 0x00000000000c7919 */ /* 0x000e220000002500 */
[----:B------:R-:W-:Y:S01]  /*6370*/  ULDC.64 UR4, c[0x0][0x628] ;  /* 0x00018a0000047ab9 */ /* 0x000fe20000000a00 */
[----:B------:R-:W1:Y:S01]  /*6380*/  LDC R13, c[0x0][0x144] ;  /* 0x00005100ff0d7b82 */ /* 0x000e620000000800 */
[----:B------:R-:W-:Y:S01]  /*6390*/  ISETP.NE.U32.AND P1, PT, RZ, UR4, PT ;  /* 0x00000004ff007c0c */ /* 0x000fe2000bf25070 */
[----:B------:R-:W2:Y:S01]  /*63a0*/  S2R R10, SR_CTAID.Y ;  /* 0x00000000000a7919 */ /* 0x000ea20000002600 */
[----:B------:R-:W-:Y:S01]  /*63b0*/  ULDC UR7, c[0x0][0x630] ;  /* 0x00018c0000077ab9 */ /* 0x000fe20000000800 */
[----:B------:R-:W-:Y:S01]  /*63c0*/  ULDC UR8, c[0x0][0x150] ;  /* 0x0000540000087ab9 */ /* 0x000fe20000000800 */
[----:B------:R-:W-:Y:S01]  /*63d0*/  ISETP.NE.AND.EX P1, PT, RZ, UR5, PT, P1 ;  /* 0x00000005ff007c0c */ /* 0x000fe2000bf25310 */
[----:B------:R-:W-:Y:S02]  /*63e0*/  IMAD.MOV.U32 R2, RZ, RZ, R18 ;  /* 0x000000ffff027224 */ /* 0x000fe400078e0012 */
[----:B------:R-:W-:Y:S01]  /*63f0*/  IMAD.MOV.U32 R3, RZ, RZ, R17 ;  /* 0x000000ffff037224 */ /* 0x000fe200078e0011 */
[----:B0-----:R-:W-:-:S09]  /*6400*/  I2FP.F32.U32 R14, R12 ;  /* 0x0000000c000e7245 */ /* 0x001fd20000201000 */
[----:B------:R-:W-:Y:S05]  /*6410*/  @!P1 BRA `(.L_x_146) ;  /* 0x0000000000289947 */ /* 0x000fea0003800000 */
[----:B------:R-:W-:Y:S02]  /*6420*/  ULDC UR6, c[0x0][0x634] ;  /* 0x00018d0000067ab9 */ /* 0x000fe40000000800 */
[----:B------:R-:W-:-:S05]  /*6430*/  IADD3 R3, P1, R18, UR6, RZ ;  /* 0x0000000612037c10 */ /* 0x000fca000ff3e0ff */
[----:B------:R-:W-:-:S04]  /*6440*/  IMAD.X R11, RZ, RZ, R17, P1 ;  /* 0x000000ffff0b7224 */ /* 0x000fc800008e0611 */
[----:B------:R-:W-:-:S04]  /*6450*/  IMAD.WIDE.U32 R4, R11, UR4, RZ ;  /* 0x000000040b047c25 */ /* 0x000fc8000f8e00ff */
[----:B------:R-:W-:-:S04]  /*6460*/  IMAD.WIDE.U32 R4, P1, R3, UR5, R4 ;  /* 0x0000000503047c25 */ /* 0x000fc8000f820004 */
[----:B------:R-:W-:-:S04]  /*6470*/  IMAD.WIDE.U32 R2, R3, UR4, RZ ;  /* 0x0000000403027c25 */ /* 0x000fc8000f8e00ff */
[----:B------:R-:W-:Y:S01]  /*6480*/  IMAD.MOV.U32 R2, RZ, RZ, R5 ;  /* 0x000000ffff027224 */ /* 0x000fe200078e0005 */
[----:B------:R-:W-:Y:S01]  /*6490*/  IADD3 RZ, P3, R3, R4, RZ ;  /* 0x0000000403ff7210 */ /* 0x000fe20007f7e0ff */
[----:B------:R-:W-:-:S04]  /*64a0*/  IMAD.X R3, RZ, RZ, RZ, P1 ;  /* 0x000000ffff037224 */ /* 0x000fc800008e06ff */
[----:B------:R-:W-:-:S08]  /*64b0*/  IMAD.WIDE.U32.X R2, R11, UR5, R2, P3 ;  /* 0x000000050b027c25 */ /* 0x000fd000098e0402 */
.L_x_146:
[----:B------:R-:W-:Y:S01]  /*64c0*/  FMUL R14, R14, UR8 ;  /* 0x000000080e0e7c20 */ /* 0x000fe20008400000 */
[--C-:B------:R-:W-:Y:S01]  /*64d0*/  SHF.R.U64 R11, R2, UR7, R3.reuse ;  /* 0x00000007020b7c19 */ /* 0x100fe20008001203 */
[----:B------:R-:W-:Y:S01]  /*64e0*/  ULDC.64 UR4, c[0x0][0x620] ;  /* 0x0001880000047ab9 */ /* 0x000fe20000000a00 */
[----:B------:R-:W-:Y:S01]  /*64f0*/  SHF.R.U32.HI R2, RZ, UR7, R3 ;  /* 0x00000007ff027c19 */ /* 0x000fe20008011603 */
[----:B------:R-:W-:Y:S01]  /*6500*/  IMAD.MOV.U32 R3, RZ, RZ, R17 ;  /* 0x000000ffff037224 */ /* 0x000fe200078e0011 */
[----:B------:R-:W-:Y:S01]  /*6510*/  IADD3 R15, P1, RZ, -R11, RZ ;  /* 0x8000000bff0f7210 */ /* 0x000fe20007f3e0ff */
[----:B------:R-:W0:Y:S01]  /*6520*/  F2I.U32.TRUNC.NTZ R14, R14 ;  /* 0x0000000e000e7305 */ /* 0x000e22000020f000 */
[----:B------:R-:W-:-:S03]  /*6530*/  ULDC.64 UR6, c[0x0][0x640] ;  /* 0x0001900000067ab9 */ /* 0x000fc60000000a00 */
[----:B------:R-:W-:Y:S01]  /*6540*/  IMAD.X R2, RZ, RZ, ~R2, P1 ;  /* 0x000000ffff027224 */ /* 0x000fe200008e0e02 */
[----:B------:R-:W-:-:S03]  /*6550*/  ISETP.NE.U32.AND P1, PT, RZ, UR6, PT ;  /* 0x00000006ff007c0c */ /* 0x000fc6000bf25070 */
[----:B------:R-:W-:Y:S01]  /*6560*/  IMAD R2, R2, UR4, RZ ;  /* 0x0000000402027c24 */ /* 0x000fe2000f8e02ff */
[----:B------:R-:W-:-:S03]  /*6570*/  ISETP.NE.AND.EX P1, PT, RZ, UR7, PT, P1 ;  /* 0x00000007ff007c0c */ /* 0x000fc6000bf25310 */
[C---:B------:R-:W-:Y:S01]  /*6580*/  IMAD R5, R15.reuse, UR5, R2 ;  /* 0x000000050f057c24 */ /* 0x040fe2000f8e0202 */
[----:B------:R-:W-:Y:S01]  /*6590*/  ULDC UR5, c[0x0][0x154] ;  /* 0x0000550000057ab9 */ /* 0x000fe20000000800 */
[----:B------:R-:W-:Y:S02]  /*65a0*/  IMAD.MOV.U32 R2, RZ, RZ, R18 ;  /* 0x000000ffff027224 */ /* 0x000fe400078e0012 */
[----:B0-----:R-:W-:Y:S02]  /*65b0*/  IMAD.MOV R4, RZ, RZ, -R14 ;  /* 0x000000ffff047224 */ /* 0x001fe400078e0a0e */
[----:B------:R-:W-:Y:S01]  /*65c0*/  IMAD.WIDE.U32 R2, R15, UR4, R2 ;  /* 0x000000040f027c25 */ /* 0x000fe2000f8e0002 */
[----:B------:R-:W-:-:S03]  /*65d0*/  ULDC UR4, c[0x0][0x618] ;  /* 0x0001860000047ab9 */ /* 0x000fc60000000800 */
[----:B-1----:R-:W-:Y:S01]  /*65e0*/  IMAD R12, R13, R4, R12 ;  /* 0x000000040d0c7224 */ /* 0x002fe200078e020c */
[----:B--2---:R-:W-:Y:S01]  /*65f0*/  I2FP.F32.U32 R4, R10 ;  /* 0x0000000a00047245 */ /* 0x004fe20000201000 */
[----:B------:R-:W0:Y:S01]  /*6600*/  LDC R13, c[0x0][0x148] ;  /* 0x00005200ff0d7b82 */ /* 0x000e220000000800 */
[----:B------:R-:W-:-:S03]  /*6610*/  IMAD.IADD R3, R3, 0x1, R5 ;  /* 0x0000000103037824 */ /* 0x000fc600078e0205 */
[----:B------:R-:W-:Y:S02]  /*6620*/  FMUL R4, R4, UR5 ;  /* 0x0000000504047c20 */ /* 0x000fe40008400000 */
[--C-:B------:R-:W-:Y:S02]  /*6630*/  SHF.R.U64 R14, R2, UR4, R3.reuse ;  /* 0x00000004020e7c19 */ /* 0x100fe40008001203 */
[----:B------:R-:W-:Y:S01]  /*6640*/  SHF.R.U32.HI R3, RZ, UR4, R3 ;  /* 0x00000004ff037c19 */ /* 0x000fe20008011603 */
[----:B------:R1:W2:Y:S01]  /*6650*/  F2I.U32.TRUNC.NTZ R20, R4 ;  /* 0x0000000400147305 */ /* 0x0002a2000020f000 */
[----:B------:R-:W-:Y:S02]  /*6660*/  ULDC UR4, c[0x0][0x608] ;  /* 0x0001820000047ab9 */ /* 0x000fe40000000800 */
[--C-:B------:R-:W-:Y:S02]  /*6670*/  SHF.R.U64 R19, R14, UR4, R3.reuse ;  /* 0x000000040e137c19 */ /* 0x100fe40008001203 */
[----:B------:R-:W-:Y:S01]  /*6680*/  SHF.R.U32.HI R2, RZ, UR4, R3 ;  /* 0x00000004ff027c19 */ /* 0x000fe20008011603 */
[----:B------:R-:W-:-:S03]  /*6690*/  ULDC UR4, c[0x0][0x658] ;  /* 0x0001960000047ab9 */ /* 0x000fc60000000800 */
[--C-:B------:R-:W-:Y:S02]  /*66a0*/  SHF.R.U64 R15, R19, UR4, R2.reuse ;  /* 0x00000004130f7c19 */ /* 0x100fe40008001202 */
[----:B------:R-:W-:-:S03]  /*66b0*/  SHF.R.U32.HI R21, RZ, UR4, R2 ;  /* 0x00000004ff157c19 */ /* 0x000fc60008011602 */
[----:B------:R-:W-:Y:S02]  /*66c0*/  IMAD.MOV.U32 R2, RZ, RZ, R15 ;  /* 0x000000ffff027224 */ /* 0x000fe400078e000f */
[----:B------:R-:W-:Y:S01]  /*66d0*/  IMAD.MOV.U32 R3, RZ, RZ, R21 ;  /* 0x000000ffff037224 */ /* 0x000fe200078e0015 */
[----:B-12---:R-:W-:Y:S06]  /*66e0*/  @!P1 BRA `(.L_x_147) ;  /* 0x0000000000289947 */ /* 0x006fec0003800000 */
        /* <DEDUP_REMOVED lines=10> */
.L_x_147:
[----:B------:R-:W1:Y:S01]  /*6790*/  LDC R4, c[0x0][0x65c] ;  /* 0x00019700ff047b82 */ /* 0x000e620000000800 */
[----:B------:R-:W-:Y:S01]  /*67a0*/  ULDC UR4, c[0x0][0x648] ;  /* 0x0001920000047ab9 */ /* 0x000fe20000000800 */
[----:B------:R-:W-:Y:S01]  /*67b0*/  LOP3.LUT R19, R19, UR16, RZ, 0xc0, !PT ;  /* 0x0000001013137c12 */ /* 0x000fe2000f8ec0ff */
[----:B------:R-:W-:Y:S01]  /*67c0*/  IMAD.MOV R20, RZ, RZ, -R20 ;  /* 0x000000ffff147224 */ /* 0x000fe200078e0a14 */
[----:B------:R-:W-:Y:S01]  /*67d0*/  SHF.R.U64 R2, R2, UR4, R3 ;  /* 0x0000000402027c19 */ /* 0x000fe20008001203 */
[----:B------:R-:W-:Y:S01]  /*67e0*/  ULDC UR4, c[0x0][0x638] ;  /* 0x00018e0000047ab9 */ /* 0x000fe20000000800 */
[----:B------:R-:W-:Y:S01]  /*67f0*/  LOP3.LUT R14, R14, UR15, RZ, 0xc0, !PT ;  /* 0x0000000f0e0e7c12 */ /* 0x000fe2000f8ec0ff */
[----:B------:R-:W-:Y:S01]  /*6800*/  ULDC UR5, c[0x0][0x610] ;  /* 0x0001840000057ab9 */ /* 0x000fe20000000800 */
[----:B------:R-:W-:Y:S02]  /*6810*/  IMAD.MOV.U32 R3, RZ, RZ, 0x1 ;  /* 0x00000001ff037424 */ /* 0x000fe400078e00ff */
[----:B------:R-:W-:Y:S01]  /*6820*/  IMAD R19, R2, UR17, R19 ;  /* 0x0000001102137c24 */ /* 0x000fe2000f8e0213 */
[----:B-1----:R-:W-:Y:S01]  /*6830*/  ISETP.NE.AND P1, PT, R4, 0x1, PT ;  /* 0x000000010400780c */ /* 0x002fe20003f25270 */
[----:B------:R-:W-:-:S02]  /*6840*/  IMAD.MOV R4, RZ, RZ, -R2 ;  /* 0x000000ffff047224 */ /* 0x000fc400078e0a02 */
[----:B------:R-:W-:Y:S02]  /*6850*/  IMAD.MOV.U32 R2, RZ, RZ, R11 ;  /* 0x000000ffff027224 */ /* 0x000fe400078e000b */
[----:B------:R-:W-:Y:S01]  /*6860*/  IMAD R15, R4, UR4, R15 ;  /* 0x00000004040f7c24 */ /* 0x000fe2000f8e020f */
[----:B------:R-:W-:-:S03]  /*6870*/  ULDC UR4, c[0x0][0x600] ;  /* 0x0001800000047ab9 */ /* 0x000fc60000000800 */
[----:B------:R-:W-:-:S04]  /*6880*/  IMAD R15, R15, UR4, R14 ;  /* 0x000000040f0f7c24 */ /* 0x000fc8000f8e020e */
[----:B0-----:R-:W-:-:S04]  /*6890*/  @P1 IMAD R12, R13, R20, R10 ;  /* 0x000000140d0c1224 */ /* 0x001fc800078e020a */
[----:B------:R-:W-:-:S05]  /*68a0*/  IMAD R12, R19, UR5, R12 ;  /* 0x00000005130c7c24 */ /* 0x000fca000f8e020c */
[----:B------:R-:W-:Y:S02]  /*68b0*/  SEL R22, R15, R12, !P1 ;  /* 0x0000000c0f167207 */ /* 0x000fe40004800000 */
[----:B------:R-:W-:-:S07]  /*68c0*/  SEL R19, R12, R15, !P1 ;  /* 0x0000000f0c137207 */ /* 0x000fce0004800000 */
.L_x_145:
[----:B------:R-:W-:Y:S05]  /*68d0*/  BSYNC B1 ;  /* 0x0000000000017941 */ /* 0x000fea0003800000 */
.L_x_144:
[----:B------:R-:W-:-:S13]  /*68e0*/  LOP3.LUT P1, RZ, R3, 0xff, RZ, 0xc0, !PT ;  /* 0x000000ff03ff7812 */ /* 0x000fda000782c0ff */
[----:B------:R-:W-:Y:S05]  /*68f0*/  @P1 BRA `(.L_x_148) ;  /* 0xfffffff400201947 */ /* 0x000fea000383ffff */
[----:B------:R-:W-:Y:S05]  /*6900*/  BSYNC B0 ;  /* 0x0000000000007941 */ /* 0x000fea0003800000 */
.L_x_136:
[----:B------:R-:W-:-:S03]  /*6910*/  UMOV UR4, 0xffffffff ;  /* 0xffffffff00047882 */ /* 0x000fc60000000000 */
[----:B------:R-:W-:Y:S05]  /*6920*/  BRA.DIV UR4, `(.L_x_149) ;  /* 0x0000000e04c87947 */ /* 0x000fea000b800000 */
[----:B------:R-:W-:-:S13]  /*6930*/  ELECT P6, URZ, PT ;  /* 0x00000000003f782f */ /* 0x000fda00038c0000 */
.L_x_183:
[----:B------:R-:W-:Y:S04]  /*6940*/  BSSY B0, `(.L_x_150) ;  /* 0x00000cd000007945 */ /* 0x000fe80003800000 */
[----:B------:R-:W-:Y:S05]  /*6950*/  @!P6 BRA `(.L_x_151) ;  /* 0x0000000c002ce947 */ /* 0x000fea0003800000 */
[----:B------:R-:W-:-:S04]  /*6960*/  LOP3.LUT R16, R16, 0x2, RZ, 0xfc, !PT ;  /* 0x0000000210107812 */ /* 0x000fc800078efcff */
[----:B------:R-:W-:-:S13]  /*6970*/  ISETP.NE.AND P0, PT, R16, 0x3, PT ;  /* 0x000000031000780c */ /* 0x000fda0003f05270 */
[----:B------:R-:W-:Y:S05]  /*6980*/  @!P0 BRA `(.L_x_152) ;  /* 0x0000000000048947 */ /* 0x000fea0003800000 */
[----:B------:R-:W-:Y:S01]  /*6990*/  BPT.TRAP 0x1 ;  /* 0x000000040000795c */ /* 0x000fe20000300000 */
.L_x_152:
[----:B------:R-:W0:Y:S01]  /*69a0*/  S2R R3, SR_CgaCtaId ;  /* 0x0000000000037919 */ /* 0x000e220000008800 */
[----:B------:R-:W-:Y:S02]  /*69b0*/  MOV R2, 0x400 ;  /* 0x0000040000027802 */ /* 0x000fe40000000f00 */
[----:B------:R-:W-:Y:S02]  /*69c0*/  SHF.L.U32 R4, R0, 0x1f, RZ ;  /* 0x0000001f00047819 */ /* 0x000fe400000006ff */
[----:B0-----:R-:W-:-:S05]  /*69d0*/  LEA R2, R3, R2, 0x18 ;  /* 0x0000000203027211 */ /* 0x001fca00078ec0ff */
[----:B------:R-:W-:-:S04]  /*69e0*/  VIADD R2, R2, 0xb0 ;  /* 0x000000b002027836 */ /* 0x000fc80000000000 */
[C---:B------:R-:W-:Y:S02]  /*69f0*/  IMAD R9, R7.reuse, 0x8, R2 ;  /* 0x0000000807097824 */ /* 0x040fe400078e0202 */
[----:B------:R-:W-:Y:S02]  /*6a00*/  VIADD R7, R7, 0x1 ;  /* 0x0000000107077836 */ /* 0x000fe40000000000 */
[----:B------:R-:W0:Y:S03]  /*6a10*/  SYNCS.PHASECHK.TRANS64.TRYWAIT P0, [R9+URZ], R4 ;  /* 0x00000004090075a7 */ /* 0x000e26000800017f */
[----:B------:R-:W-:-:S04]  /*6a20*/  ISETP.NE.AND P1, PT, R7, 0x16, PT ;  /* 0x000000160700780c */ /* 0x000fc80003f25270 */
[----:B------:R-:W-:Y:S02]  /*6a30*/  SEL R3, RZ, 0x1, P1 ;  /* 0x00000001ff037807 */ /* 0x000fe40000800000 */
[----:B------:R-:W-:Y:S02]  /*6a40*/  SEL R7, R7, RZ, P1 ;  /* 0x000000ff07077207 */ /* 0x000fe40000800000 */
[----:B------:R-:W-:-:S03]  /*6a50*/  LOP3.LUT R6, R0, R3, RZ, 0x3c, !PT ;  /* 0x0000000300067212 */ /* 0x000fc600078e3cff */
[----:B------:R-:W-:Y:S01]  /*6a60*/  IMAD R8, R7, 0x8, R2 ;  /* 0x0000000807087824 */ /* 0x000fe200078e0202 */
[----:B------:R-:W-:Y:S01]  /*6a70*/  SHF.L.U32 R5, R6, 0x1f, RZ ;  /* 0x0000001f06057819 */ /* 0x000fe200000006ff */
[----:B0-----:R-:W-:Y:S06]  /*6a80*/  @!P0 BRA `(.L_x_153) ;  /* 0x0000000c00908947 */ /* 0x001fec0003800000 */
.L_x_184:
[----:B------:R-:W1:Y:S01]  /*6a90*/  SYNCS.PHASECHK.TRANS64.TRYWAIT P0, [R8+URZ], R5 ;  /* 0x00000005080075a7 */ /* 0x000e62000800017f */
[----:B------:R-:W-:-:S05]  /*6aa0*/  VIADD R0, R7, 0x1 ;  /* 0x0000000107007836 */ /* 0x000fca0000000000 */
[----:B------:R-:W-:-:S04]  /*6ab0*/  ISETP.NE.AND P1, PT, R0, 0x16, PT ;  /* 0x000000160000780c */ /* 0x000fc80003f25270 */
[----:B------:R-:W-:Y:S02]  /*6ac0*/  SEL R3, RZ, 0x1, P1 ;  /* 0x00000001ff037807 */ /* 0x000fe40000800000 */
[----:B------:R-:W-:Y:S02]  /*6ad0*/  SEL R7, R0, RZ, P1 ;  /* 0x000000ff00077207 */ /* 0x000fe40000800000 */
[----:B------:R-:W-:-:S03]  /*6ae0*/  LOP3.LUT R6, R6, R3, RZ, 0x3c, !PT ;  /* 0x0000000306067212 */ /* 0x000fc600078e3cff */
[----:B0-----:R-:W-:Y:S01]  /*6af0*/  IMAD R9, R7, 0x8, R2 ;  /* 0x0000000807097824 */ /* 0x001fe200078e0202 */
[----:B------:R-:W-:Y:S01]  /*6b00*/  SHF.L.U32 R4, R6, 0x1f, RZ ;  /* 0x0000001f06047819 */ /* 0x000fe200000006ff */
[----:B-1----:R-:W-:Y:S06]  /*6b10*/  @!P0 BRA `(.L_x_154) ;  /* 0x0000000c00808947 */ /* 0x002fec0003800000 */
.L_x_185:
        /* <DEDUP_REMOVED lines=9> */
.L_x_186:
        /* <DEDUP_REMOVED lines=9> */
.L_x_187:
        /* <DEDUP_REMOVED lines=9> */
.L_x_188:
        /* <DEDUP_REMOVED lines=9> */
.L_x_189:
        /* <DEDUP_REMOVED lines=9> */
.L_x_190:
        /* <DEDUP_REMOVED lines=9> */
.L_x_191:
        /* <DEDUP_REMOVED lines=9> */
.L_x_192:
        /* <DEDUP_REMOVED lines=9> */
.L_x_193:
        /* <DEDUP_REMOVED lines=9> */
.L_x_194:
        /* <DEDUP_REMOVED lines=9> */
.L_x_195:
        /* <DEDUP_REMOVED lines=9> */
.L_x_196:
        /* <DEDUP_REMOVED lines=9> */
.L_x_197:
        /* <DEDUP_REMOVED lines=9> */
.L_x_198:
        /* <DEDUP_REMOVED lines=9> */
.L_x_199:
        /* <DEDUP_REMOVED lines=9> */
.L_x_200:
        /* <DEDUP_REMOVED lines=9> */
.L_x_201:
        /* <DEDUP_REMOVED lines=9> */
.L_x_202:
[----:B------:R-:W1:Y:S01]  /*74b0*/  SYNCS.PHASECHK.TRANS64.TRYWAIT P0, [R8+URZ], R5 ;  /* 0x00000005080075a7 */ /* 0x000e62000800017f */
[----:B------:R-:W-:-:S05]  /*74c0*/  VIADD R0, R7, 0x1 ;  /* 0x0000000107007836 */ /* 0x000fca0000000000 */
[----:B------:R-:W-:-:S04]  /*74d0*/  ISETP.NE.AND P1, PT, R0, 0x16, PT ;  /* 0x000000160000780c */ /* 0x000fc80003f25270 */
[----:B------:R-:W-:Y:S02]  /*74e0*/  SEL R3, RZ, 0x1, P1 ;  /* 0x00000001ff037807 */ /* 0x000fe40000800000 */
[----:B------:R-:W-:Y:S02]  /*74f0*/  SEL R7, R0, RZ, P1 ;  /* 0x000000ff00077207 */ /* 0x000fe40000800000 */
[----:B0-----:R-:W-:-:S03]  /*7500*/  LOP3.LUT R9, R6, R3, RZ, 0x3c, !PT ;  /* 0x0000000306097212 */ /* 0x001fc600078e3cff */
[----:B------:R-:W-:Y:S01]  /*7510*/  IMAD R11, R7, 0x8, R2 ;  /* 0x00000008070b7824 */ /* 0x000fe200078e0202 */
[----:B------:R-:W-:Y:S01]  /*7520*/  SHF.L.U32 R6, R9, 0x1f, RZ ;  /* 0x0000001f09067819 */ /* 0x000fe200000006ff */
[----:B-1----:R-:W-:Y:S06]  /*7530*/  @!P0 BRA `(.L_x_172) ;  /* 0x0000000800608947 */ /* 0x002fec0003800000 */
.L_x_203:
[----:B------:R-:W1:Y:S01]  /*7540*/  SYNCS.PHASECHK.TRANS64.TRYWAIT P0, [R11+URZ], R6 ;  /* 0x000000060b0075a7 */ /* 0x000e62000800017f */
[----:B------:R-:W-:-:S05]  /*7550*/  VIADD R0, R7, 0x1 ;  /* 0x0000000107007836 */ /* 0x000fca0000000000 */
[----:B------:R-:W-:-:S04]  /*7560*/  ISETP.NE.AND P1, PT, R0, 0x16, PT ;  /* 0x000000160000780c */ /* 0x000fc80003f25270 */
[----:B------:R-:W-:Y:S02]  /*7570*/  SEL R4, RZ, 0x1, P1 ;  /* 0x00000001ff047807 */ /* 0x000fe40000800000 */
[----:B------:R-:W-:Y:S02]  /*7580*/  SEL R3, R0, RZ, P1 ;  /* 0x000000ff00037207 */ /* 0x000fe40000800000 */
[----:B------:R-:W-:Y:S01]  /*7590*/  LOP3.LUT R0, R9, R4, RZ, 0x3c, !PT ;  /* 0x0000000409007212 */ /* 0x000fe200078e3cff */
[----:B-1----:R-:W-:Y:S06]  /*75a0*/  @!P0 BRA `(.L_x_173) ;  /* 0x0000000800588947 */ /* 0x002fec0003800000 */
.L_x_204:
[----:B------:R-:W-:Y:S01]  /*75b0*/  IMAD R3, R3, 0x8, R2 ;  /* 0x0000000803037824 */ /* 0x000fe200078e0202 */
[----:B------:R-:W-:-:S07]  /*75c0*/  SHF.L.U32 R0, R0, 0x1f, RZ ;  /* 0x0000001f00007819 */ /* 0x000fce00000006ff */
.L_x_174:
[----:B--2---:R2:W3:Y:S02]  /*75d0*/  SYNCS.PHASECHK.TRANS64.TRYWAIT P0, [R3+URZ], R0 ;  /* 0x00000000030075a7 */ /* 0x0044e4000800017f */
[----:B---3--:R-:W-:Y:S05]  /*75e0*/  @!P0 NANOSLEEP.SYNCS 0x989680 ;  /* 0x009896800000895d */ /* 0x008fea0003900000 */
[----:B------:R-:W3:Y:S02]  /*75f0*/  @!P0 SYNCS.PHASECHK.TRANS64 P0, [R3+URZ], R0 ;  /* 0x00000000030085a7 */ /* 0x000ee4000800007f */
[----:B---3--:R-:W-:Y:S05]  /*7600*/  @!P0 BRA `(.L_x_174) ;  /* 0xfffffffc00f08947 */ /* 0x008fea000383ffff */
.L_x_151:
[----:B------:R-:W-:Y:S05]  /*7610*/  BSYNC B0 ;  /* 0x0000000000007941 */ /* 0x000fea0003800000 */
.L_x_150:
[----:B------:R-:W-:Y:S05]  /*7620*/  EXIT ;  /* 0x000000000000794d */ /* 0x000fea0003800000 */
.L_x_20:
[----:B-1----:R1:W2:Y:S02]  /*7630*/  SYNCS.PHASECHK.TRANS64.TRYWAIT P0, [R81+URZ], R0 ;  /* 0x00000000510075a7 */ /* 0x0022a4000800017f */
[----:B--2---:R-:W-:Y:S05]  /*7640*/  @!P0 NANOSLEEP.SYNCS 0x989680 ;  /* 0x009896800000895d */ /* 0x004fea0003900000 */
[----:B------:R-:W2:Y:S02]  /*7650*/  @!P0 SYNCS.PHASECHK.TRANS64 P0, [R81+URZ], R0 ;  /* 0x00000000510085a7 */ /* 0x000ea4000800007f */
[----:B--2---:R-:W-:Y:S05]  /*7660*/  @!P0 BRA `(.L_x_20) ;  /* 0xfffffffc00f08947 */ /* 0x004fea000383ffff */
[----:B------:R-:W-:Y:S05]  /*7670*/  BRA `(.L_x_175) ;  /* 0xffffffa000d47947 */ /* 0x000fea000383ffff */
.L_x_25:
[----:B--2---:R2:W3:Y:S02]  /*7680*/  SYNCS.PHASECHK.TRANS64.TRYWAIT P1, [R3+URZ], R0 ;  /* 0x00000000030075a7 */ /* 0x0044e4000802017f */
[----:B---3--:R-:W-:Y:S05]  /*7690*/  @!P1 NANOSLEEP.SYNCS 0x989680 ;  /* 0x009896800000995d */ /* 0x008fea0003900000 */
[----:B------:R-:W3:Y:S02]  /*76a0*/  @!P1 SYNCS.PHASECHK.TRANS64 P1, [R3+URZ], R0 ;  /* 0x00000000030095a7 */ /* 0x000ee4000802007f */
[----:B---3--:R-:W-:Y:S05]  /*76b0*/  @!P1 BRA `(.L_x_25) ;  /* 0xfffffffc00f09947 */ /* 0x008fea000383ffff */
[----:B------:R-:W-:Y:S05]  /*76c0*/  BRA `(.L_x_24) ;  /* 0xffffffa400387947 */ /* 0x000fea000383ffff */
.L_x_30:
[----:B--2---:R-:W-:-:S04]  /*76d0*/  IMAD.U32 R5, RZ, RZ, UR4 ;  /* 0x00000004ff057e24 */ /* 0x004fc8000f8e00ff */
[----:B------:R2:W3:Y:S03]  /*76e0*/  SYNCS.PHASECHK.TRANS64.TRYWAIT P1, [R5+URZ], R4 ;  /* 0x00000004050075a7 */ /* 0x0004e6000802017f */
[----:B---3--:R-:W-:Y:S05]  /*76f0*/  @!P1 NANOSLEEP.SYNCS 0x989680 ;  /* 0x009896800000995d */ /* 0x008fea0003900000 */
[----:B------:R-:W3:Y:S02]  /*7700*/  @!P1 SYNCS.PHASECHK.TRANS64 P1, [R5+URZ], R4 ;  /* 0x00000004050095a7 */ /* 0x000ee4000802007f */
[----:B---3--:R-:W-:Y:S05]  /*7710*/  @!P1 BRA `(.L_x_30) ;  /* 0xfffffffc00ec9947 */ /* 0x008fea000383ffff */
[----:B------:R-:W-:Y:S05]  /*7720*/  BRA `(.L_x_29) ;  /* 0xffffffa400b07947 */ /* 0x000fea000383ffff */
.L_x_36:
[----:B-1----:R1:W2:Y:S02]  /*7730*/  SYNCS.PHASECHK.TRANS64.TRYWAIT P0, [R81+URZ+0x10], R0 ;  /* 0x00001000510075a7 */ /* 0x0022a4000800017f */
[----:B--2---:R-:W-:Y:S05]  /*7740*/  @!P0 NANOSLEEP.SYNCS 0x989680 ;  /* 0x009896800000895d */ /* 0x004fea0003900000 */
[----:B------:R-:W2:Y:S02]  /*7750*/  @!P0 SYNCS.PHASECHK.TRANS64 P0, [R81+URZ+0x10], R0 ;  /* 0x00001000510085a7 */ /* 0x000ea4000800007f */
[----:B--2---:R-:W-:Y:S05]  /*7760*/  @!P0 BRA `(.L_x_36) ;  /* 0xfffffffc00f08947 */ /* 0x004fea000383ffff */
[----:B------:R-:W-:Y:S05]  /*7770*/  BRA `(.L_x_176) ;  /* 0xffffffa800bc7947 */ /* 0x000fea000383ffff */
.L_x_137:
[----:B------:R-:W-:Y:S01]  /*7780*/  BSSY B1, `(.L_x_177) ;  /* 0x0000006000017945 */ /* 0x000fe20003800000 */
[----:B------:R-:W-:-:S07]  /*7790*/  IMAD.MOV.U32 R15, RZ, RZ, -0x1 ;  /* 0xffffffffff0f7424 */ /* 0x000fce00078e00ff */
[----:B-----5:R-:W-:Y:S05]  /*77a0*/  WARPSYNC.COLLECTIVE R15, `(.L_x_178) ;  /* 0x000000000f0c7348 */ /* 0x020fea0003c00000 */
[----:B------:R-:W-:Y:S02]  /*77b0*/  ELECT P6, UR62, PT ;  /* 0x00000000003e782f */ /* 0x000fe400038c0000 */
[----:B------:R-:W-:Y:S01]  /*77c0*/  MOV R14, UR62 ;  /* 0x0000003e000e7c02 */ /* 0x000fe20008000f00 */
[----:B-----5:R-:W-:Y:S10]  /*77d0*/  ENDCOLLECTIVE ;  /* 0x000000000000791b */ /* 0x020ff40003800000 */
.L_x_178:
[----:B------:R-:W-:Y:S05]  /*77e0*/  BSYNC B1 ;  /* 0x0000000000017941 */ /* 0x000fea0003800000 */
.L_x_177:
[----:B------:R-:W-:Y:S05]  /*77f0*/  BRA `(.L_x_179) ;  /* 0xffffffe4006c7947 */ /* 0x000fea000383ffff */
.L_x_140:
[----:B-1----:R1:W2:Y:S02]  /*7800*/  SYNCS.PHASECHK.TRANS64.TRYWAIT P1, [R12+URZ+0xb0], R5 ;  /* 0x0000b0050c0075a7 */ /* 0x0022a4000802017f */
[----:B--2---:R-:W-:Y:S05]  /*7810*/  @!P1 NANOSLEEP.SYNCS 0x989680 ;  /* 0x009896800000995d */ /* 0x004fea0003900000 */
[----:B------:R-:W2:Y:S02]  /*7820*/  @!P1 SYNCS.PHASECHK.TRANS64 P1, [R12+URZ+0xb0], R5 ;  /* 0x0000b0050c0095a7 */ /* 0x000ea4000802007f */
[----:B--2---:R-:W-:Y:S05]  /*7830*/  @!P1 BRA `(.L_x_140) ;  /* 0xfffffffc00f09947 */ /* 0x004fea000383ffff */
[----:B------:R-:W-:Y:S05]  /*7840*/  BRA `(.L_x_180) ;  /* 0xffffffe400a47947 */ /* 0x000fea000383ffff */
.L_x_149:
[----:B------:R-:W-:Y:S01]  /*7850*/  BSSY B0, `(.L_x_181) ;  /* 0x0000006000007945 */ /* 0x000fe20003800000 */
[----:B------:R-:W-:-:S07]  /*7860*/  IMAD.MOV.U32 R15, RZ, RZ, -0x1 ;  /* 0xffffffffff0f7424 */ /* 0x000fce00078e00ff */
[----:B-----5:R-:W-:Y:S05]  /*7870*/  WARPSYNC.COLLECTIVE R15, `(.L_x_182) ;  /* 0x000000000f0c7348 */ /* 0x020fea0003c00000 */
[----:B------:R-:W-:Y:S02]  /*7880*/  ELECT P6, UR62, PT ;  /* 0x00000000003e782f */ /* 0x000fe400038c0000 */
[----:B------:R-:W-:Y:S01]  /*7890*/  MOV R14, UR62 ;  /* 0x0000003e000e7c02 */ /* 0x000fe20008000f00 */
[----:B-----5:R-:W-:Y:S10]  /*78a0*/  ENDCOLLECTIVE ;  /* 0x000000000000791b */ /* 0x020ff40003800000 */
.L_x_182:
[----:B------:R-:W-:Y:S05]  /*78b0*/  BSYNC B0 ;  /* 0x0000000000007941 */ /* 0x000fea0003800000 */
.L_x_181:
[----:B------:R-:W-:Y:S05]  /*78c0*/  BRA `(.L_x_183) ;  /* 0xfffffff0001c7947 */ /* 0x000fea000383ffff */
.L_x_153:
[----:B0-----:R0:W1:Y:S02]  /*78d0*/  SYNCS.PHASECHK.TRANS64.TRYWAIT P0, [R9+URZ], R4 ;  /* 0x00000004090075a7 */ /* 0x001064000800017f */
[----:B-1----:R-:W-:Y:S05]  /*78e0*/  @!P0 NANOSLEEP.SYNCS 0x989680 ;  /* 0x009896800000895d */ /* 0x002fea0003900000 */
[----:B------:R-:W1:Y:S02]  /*78f0*/  @!P0 SYNCS.PHASECHK.TRANS64 P0, [R9+URZ], R4 ;  /* 0x00000004090085a7 */ /* 0x000e64000800007f */
[----:B-1----:R-:W-:Y:S05]  /*7900*/  @!P0 BRA `(.L_x_153) ;  /* 0xfffffffc00f08947 */ /* 0x002fea000383ffff */
[----:B------:R-:W-:Y:S05]  /*7910*/  BRA `(.L_x_184) ;  /* 0xfffffff0005c7947 */ /* 0x000fea000383ffff */
.L_x_154:
[----:B0-----:R0:W1:Y:S02]  /*7920*/  SYNCS.PHASECHK.TRANS64.TRYWAIT P0, [R8+URZ], R5 ;  /* 0x00000005080075a7 */ /* 0x001064000800017f */
[----:B-1----:R-:W-:Y:S05]  /*7930*/  @!P0 NANOSLEEP.SYNCS 0x989680 ;  /* 0x009896800000895d */ /* 0x002fea0003900000 */
[----:B------:R-:W1:Y:S02]  /*7940*/  @!P0 SYNCS.PHASECHK.TRANS64 P0, [R8+URZ], R5 ;  /* 0x00000005080085a7 */ /* 0x000e64000800007f */
[----:B-1----:R-:W-:Y:S05]  /*7950*/  @!P0 BRA `(.L_x_154) ;  /* 0xfffffffc00f08947 */ /* 0x002fea000383ffff */
[----:B------:R-:W-:Y:S05]  /*7960*/  BRA `(.L_x_185) ;  /* 0xfffffff0006c7947 */ /* 0x000fea000383ffff */
.L_x_155:
[----:B0-----:R0:W1:Y:S02]  /*7970*/  SYNCS.PHASECHK.TRANS64.TRYWAIT P0, [R9+URZ], R4 ;  /* 0x00000004090075a7 */ /* 0x001064000800017f */
[----:B-1----:R-:W-:Y:S05]  /*7980*/  @!P0 NANOSLEEP.SYNCS 0x989680 ;  /* 0x009896800000895d */ /* 0x002fea0003900000 */
[----:B------:R-:W1:Y:S02]  /*7990*/  @!P0 SYNCS.PHASECHK.TRANS64 P0, [R9+URZ], R4 ;  /* 0x00000004090085a7 */ /* 0x000e64000800007f */
[----:B-1----:R-:W-:Y:S05]  /*79a0*/  @!P0 BRA `(.L_x_155) ;  /* 0xfffffffc00f08947 */ /* 0x002fea000383ffff */
[----:B------:R-:W-:Y:S05]  /*79b0*/  BRA `(.L_x_186) ;  /* 0xfffffff0007c7947 */ /* 0x000fea000383ffff */
.L_x_156:
[----:B0-----:R0:W1:Y:S02]  /*79c0*/  SYNCS.PHASECHK.TRANS64.TRYWAIT P0, [R8+URZ], R5 ;  /* 0x00000005080075a7 */ /* 0x001064000800017f */
[----:B-1----:R-:W-:Y:S05]  /*79d0*/  @!P0 NANOSLEEP.SYNCS 0x989680 ;  /* 0x009896800000895d */ /* 0x002fea0003900000 */
[----:B------:R-:W1:Y:S02]  /*79e0*/  @!P0 SYNCS.PHASECHK.TRANS64 P0, [R8+URZ], R5 ;  /* 0x00000005080085a7 */ /* 0x000e64000800007f */
[----:B-1----:R-:W-:Y:S05]  /*79f0*/  @!P0 BRA `(.L_x_156) ;  /* 0xfffffffc00f08947 */ /* 0x002fea000383ffff */
[----:B------:R-:W-:Y:S05]  /*7a00*/  BRA `(.L_x_187) ;  /* 0xfffffff0008c7947 */ /* 0x000fea000383ffff */
.L_x_157:
[----:B0-----:R0:W1:Y:S02]  /*7a10*/  SYNCS.PHASECHK.TRANS64.TRYWAIT P0, [R9+URZ], R4 ;  /* 0x00000004090075a7 */ /* 0x001064000800017f */
[----:B-1----:R-:W-:Y:S05]  /*7a20*/  @!P0 NANOSLEEP.SYNCS 0x989680 ;  /* 0x009896800000895d */ /* 0x002fea0003900000 */
[----:B------:R-:W1:Y:S02]  /*7a30*/  @!P0 SYNCS.PHASECHK.TRANS64 P0, [R9+URZ], R4 ;  /* 0x00000004090085a7 */ /* 0x000e64000800007f */
[----:B-1----:R-:W-:Y:S05]  /*7a40*/  @!P0 BRA `(.L_x_157) ;  /* 0xfffffffc00f08947 */ /* 0x002fea000383ffff */
[----:B------:R-:W-:Y:S05]  /*7a50*/  BRA `(.L_x_188) ;  /* 0xfffffff0009c7947 */ /* 0x000fea000383ffff */
.L_x_158:
[----:B0-----:R0:W1:Y:S02]  /*7a60*/  SYNCS.PHASECHK.TRANS64.TRYWAIT P0, [R8+URZ], R5 ;  /* 0x00000005080075a7 */ /* 0x001064000800017f */
[----:B-1----:R-:W-:Y:S05]  /*7a70*/  @!P0 NANOSLEEP.SYNCS 0x989680 ;  /* 0x009896800000895d */ /* 0x002fea0003900000 */
[----:B------:R-:W1:Y:S02]  /*7a80*/  @!P0 SYNCS.PHASECHK.TRANS64 P0, [R8+URZ], R5 ;  /* 0x00000005080085a7 */ /* 0x000e64000800007f */
[----:B-1----:R-:W-:Y:S05]  /*7a90*/  @!P0 BRA `(.L_x_158) ;  /* 0xfffffffc00f08947 */ /* 0x002fea000383ffff */
[----:B------:R-:W-:Y:S05]  /*7aa0*/  BRA `(.L_x_189) ;  /* 0xfffffff000ac7947 */ /* 0x000fea000383ffff */
.L_x_159:
[----:B0-----:R0:W1:Y:S02]  /*7ab0*/  SYNCS.PHASECHK.TRANS64.TRYWAIT P0, [R9+URZ], R4 ;  /* 0x00000004090075a7 */ /* 0x001064000800017f */
[----:B-1----:R-:W-:Y:S05]  /*7ac0*/  @!P0 NANOSLEEP.SYNCS 0x989680 ;  /* 0x009896800000895d */ /* 0x002fea0003900000 */
[----:B------:R-:W1:Y:S02]  /*7ad0*/  @!P0 SYNCS.PHASECHK.TRANS64 P0, [R9+URZ], R4 ;  /* 0x00000004090085a7 */ /* 0x000e64000800007f */
[----:B-1----:R-:W-:Y:S05]  /*7ae0*/  @!P0 BRA `(.L_x_159) ;  /* 0xfffffffc00f08947 */ /* 0x002fea000383ffff */
[----:B------:R-:W-:Y:S05]  /*7af0*/  BRA `(.L_x_190) ;  /* 0xfffffff000bc7947 */ /* 0x000fea000383ffff */
.L_x_160:
[----:B0-----:R0:W1:Y:S02]  /*7b00*/  SYNCS.PHASECHK.TRANS64.TRYWAIT P0, [R8+URZ], R5 ;  /* 0x00000005080075a7 */ /* 0x001064000800017f */
[----:B-1----:R-:W-:Y:S05]  /*7b10*/  @!P0 NANOSLEEP.SYNCS 0x989680 ;  /* 0x009896800000895d */ /* 0x002fea0003900000 */
[----:B------:R-:W1:Y:S02]  /*7b20*/  @!P0 SYNCS.PHASECHK.TRANS64 P0, [R8+URZ], R5 ;  /* 0x00000005080085a7 */ /* 0x000e64000800007f */
[----:B-1----:R-:W-:Y:S05]  /*7b30*/  @!P0 BRA `(.L_x_160) ;  /* 0xfffffffc00f08947 */ /* 0x002fea000383ffff */
[----:B------:R-:W-:Y:S05]  /*7b40*/  BRA `(.L_x_191) ;  /* 0xfffffff000cc7947 */ /* 0x000fea000383ffff */
.L_x_161:
[----:B0-----:R0:W1:Y:S02]  /*7b50*/  SYNCS.PHASECHK.TRANS64.TRYWAIT P0, [R9+URZ], R4 ;  /* 0x00000004090075a7 */ /* 0x001064000800017f */
[----:B-1----:R-:W-:Y:S05]  /*7b60*/  @!P0 NANOSLEEP.SYNCS 0x989680 ;  /* 0x009896800000895d */ /* 0x002fea0003900000 */
[----:B------:R-:W1:Y:S02]  /*7b70*/  @!P0 SYNCS.PHASECHK.TRANS64 P0, [R9+URZ], R4 ;  /* 0x00000004090085a7 */ /* 0x000e64000800007f */
[----:B-1----:R-:W-:Y:S05]  /*7b80*/  @!P0 BRA `(.L_x_161) ;  /* 0xfffffffc00f08947 */ /* 0x002fea000383ffff */
[----:B------:R-:W-:Y:S05]  /*7b90*/  BRA `(.L_x_192) ;  /* 0xfffffff000dc7947 */ /* 0x000fea000383ffff */
.L_x_162:
[----:B0-----:R0:W1:Y:S02]  /*7ba0*/  SYNCS.PHASECHK.TRANS64.TRYWAIT P0, [R8+URZ], R5 ;  /* 0x00000005080075a7 */ /* 0x001064000800017f */
[----:B-1----:R-:W-:Y:S05]  /*7bb0*/  @!P0 NANOSLEEP.SYNCS 0x989680 ;  /* 0x009896800000895d */ /* 0x002fea0003900000 */
[----:B------:R-:W1:Y:S02]  /*7bc0*/  @!P0 SYNCS.PHASECHK.TRANS64 P0, [R8+URZ], R5 ;  /* 0x00000005080085a7 */ /* 0x000e64000800007f */
[----:B-1----:R-:W-:Y:S05]  /*7bd0*/  @!P0 BRA `(.L_x_162) ;  /* 0xfffffffc00f08947 */ /* 0x002fea000383ffff */
[----:B------:R-:W-:Y:S05]  /*7be0*/  BRA `(.L_x_193) ;  /* 0xfffffff000ec7947 */ /* 0x000fea000383ffff */
.L_x_163:
[----:B0-----:R0:W1:Y:S02]  /*7bf0*/  SYNCS.PHASECHK.TRANS64.TRYWAIT P0, [R9+URZ], R4 ;  /* 0x00000004090075a7 */ /* 0x001064000800017f */
[----:B-1----:R-:W-:Y:S05]  /*7c00*/  @!P0 NANOSLEEP.SYNCS 0x989680 ;  /* 0x009896800000895d */ /* 0x002fea0003900000 */
[----:B------:R-:W1:Y:S02]  /*7c10*/  @!P0 SYNCS.PHASECHK.TRANS64 P0, [R9+URZ], R4 ;  /* 0x00000004090085a7 */ /* 0x000e64000800007f */
[----:B-1----:R-:W-:Y:S05]  /*7c20*/  @!P0 BRA `(.L_x_163) ;  /* 0xfffffffc00f08947 */ /* 0x002fea000383ffff */
[----:B------:R-:W-:Y:S05]  /*7c30*/  BRA `(.L_x_194) ;  /* 0xfffffff000fc7947 */ /* 0x000fea000383ffff */
.L_x_164:
[----:B0-----:R0:W1:Y:S02]  /*7c40*/  SYNCS.PHASECHK.TRANS64.TRYWAIT P0, [R8+URZ], R5 ;  /* 0x00000005080075a7 */ /* 0x001064000800017f */
[----:B-1----:R-:W-:Y:S05]  /*7c50*/  @!P0 NANOSLEEP.SYNCS 0x989680 ;  /* 0x009896800000895d */ /* 0x002fea0003900000 */
[----:B------:R-:W1:Y:S02]  /*7c60*/  @!P0 SYNCS.PHASECHK.TRANS64 P0, [R8+URZ], R5 ;  /* 0x00000005080085a7 */ /* 0x000e64000800007f */
[----:B-1----:R-:W-:Y:S05]  /*7c70*/  @!P0 BRA `(.L_x_164) ;  /* 0xfffffffc00f08947 */ /* 0x002fea000383ffff */
[----:B------:R-:W-:Y:S05]  /*7c80*/  BRA `(.L_x_195) ;  /* 0xfffffff4000c7947 */ /* 0x000fea000383ffff */
.L_x_165:
[----:B0-----:R0:W1:Y:S02]  /*7c90*/  SYNCS.PHASECHK.TRANS64.TRYWAIT P0, [R9+URZ], R4 ;  /* 0x00000004090075a7 */ /* 0x001064000800017f */
[----:B-1----:R-:W-:Y:S05]  /*7ca0*/  @!P0 NANOSLEEP.SYNCS 0x989680 ;  /* 0x009896800000895d */ /* 0x002fea0003900000 */
[----:B------:R-:W1:Y:S02]  /*7cb0*/  @!P0 SYNCS.PHASECHK.TRANS64 P0, [R9+URZ], R4 ;  /* 0x00000004090085a7 */ /* 0x000e64000800007f */
[----:B-1----:R-:W-:Y:S05]  /*7cc0*/  @!P0 BRA `(.L_x_165) ;  /* 0xfffffffc00f08947 */ /* 0x002fea000383ffff */
[----:B------:R-:W-:Y:S05]  /*7cd0*/  BRA `(.L_x_196) ;  /* 0xfffffff4001c7947 */ /* 0x000fea000383ffff */
.L_x_166:
[----:B0-----:R0:W1:Y:S02]  /*7ce0*/  SYNCS.PHASECHK.TRANS64.TRYWAIT P0, [R8+URZ], R5 ;  /* 0x00000005080075a7 */ /* 0x001064000800017f */
[----:B-1----:R-:W-:Y:S05]  /*7cf0*/  @!P0 NANOSLEEP.SYNCS 0x989680 ;  /* 0x009896800000895d */ /* 0x002fea0003900000 */
[----:B------:R-:W1:Y:S02]  /*7d00*/  @!P0 SYNCS.PHASECHK.TRANS64 P0, [R8+URZ], R5 ;  /* 0x00000005080085a7 */ /* 0x000e64000800007f */
[----:B-1----:R-:W-:Y:S05]  /*7d10*/  @!P0 BRA `(.L_x_166) ;  /* 0xfffffffc00f08947 */ /* 0x002fea000383ffff */
[----:B------:R-:W-:Y:S05]  /*7d20*/  BRA `(.L_x_197) ;  /* 0xfffffff4002c7947 */ /* 0x000fea000383ffff */
.L_x_167:
[----:B0-----:R0:W1:Y:S02]  /*7d30*/  SYNCS.PHASECHK.TRANS64.TRYWAIT P0, [R9+URZ], R4 ;  /* 0x00000004090075a7 */ /* 0x001064000800017f */
[----:B-1----:R-:W-:Y:S05]  /*7d40*/  @!P0 NANOSLEEP.SYNCS 0x989680 ;  /* 0x009896800000895d */ /* 0x002fea0003900000 */
[----:B------:R-:W1:Y:S02]  /*7d50*/  @!P0 SYNCS.PHASECHK.TRANS64 P0, [R9+URZ], R4 ;  /* 0x00000004090085a7 */ /* 0x000e64000800007f */
[----:B-1----:R-:W-:Y:S05]  /*7d60*/  @!P0 BRA `(.L_x_167) ;  /* 0xfffffffc00f08947 */ /* 0x002fea000383ffff */
[----:B------:R-:W-:Y:S05]  /*7d70*/  BRA `(.L_x_198) ;  /* 0xfffffff4003c7947 */ /* 0x000fea000383ffff */
.L_x_168:
[----:B0-----:R0:W1:Y:S02]  /*7d80*/  SYNCS.PHASECHK.TRANS64.TRYWAIT P0, [R8+URZ], R5 ;  /* 0x00000005080075a7 */ /* 0x001064000800017f */
[----:B-1----:R-:W-:Y:S05]  /*7d90*/  @!P0 NANOSLEEP.SYNCS 0x989680 ;  /* 0x009896800000895d */ /* 0x002fea0003900000 */
[----:B------:R-:W1:Y:S02]  /*7da0*/  @!P0 SYNCS.PHASECHK.TRANS64 P0, [R8+URZ], R5 ;  /* 0x00000005080085a7 */ /* 0x000e64000800007f */
[----:B-1----:R-:W-:Y:S05]  /*7db0*/  @!P0 BRA `(.L_x_168) ;  /* 0xfffffffc00f08947 */ /* 0x002fea000383ffff */
[----:B------:R-:W-:Y:S05]  /*7dc0*/  BRA `(.L_x_199) ;  /* 0xfffffff4004c7947 */ /* 0x000fea000383ffff */
.L_x_169:
[----:B0-----:R0:W1:Y:S02]  /*7dd0*/  SYNCS.PHASECHK.TRANS64.TRYWAIT P0, [R9+URZ], R4 ;  /* 0x00000004090075a7 */ /* 0x001064000800017f */
[----:B-1----:R-:W-:Y:S05]  /*7de0*/  @!P0 NANOSLEEP.SYNCS 0x989680 ;  /* 0x009896800000895d */ /* 0x002fea0003900000 */
[----:B------:R-:W1:Y:S02]  /*7df0*/  @!P0 SYNCS.PHASECHK.TRANS64 P0, [R9+URZ], R4 ;  /* 0x00000004090085a7 */ /* 0x000e64000800007f */
[----:B-1----:R-:W-:Y:S05]  /*7e00*/  @!P0 BRA `(.L_x_169) ;  /* 0xfffffffc00f08947 */ /* 0x002fea000383ffff */
[----:B------:R-:W-:Y:S05]  /*7e10*/  BRA `(.L_x_200) ;  /* 0xfffffff4005c7947 */ /* 0x000fea000383ffff */
.L_x_170:
[----:B0-----:R0:W1:Y:S02]  /*7e20*/  SYNCS.PHASECHK.TRANS64.TRYWAIT P0, [R8+URZ], R5 ;  /* 0x00000005080075a7 */ /* 0x001064000800017f */
[----:B-1----:R-:W-:Y:S05]  /*7e30*/  @!P0 NANOSLEEP.SYNCS 0x989680 ;  /* 0x009896800000895d */ /* 0x002fea0003900000 */
[----:B------:R-:W1:Y:S02]  /*7e40*/  @!P0 SYNCS.PHASECHK.TRANS64 P0, [R8+URZ], R5 ;  /* 0x00000005080085a7 */ /* 0x000e64000800007f */
[----:B-1----:R-:W-:Y:S05]  /*7e50*/  @!P0 BRA `(.L_x_170) ;  /* 0xfffffffc00f08947 */ /* 0x002fea000383ffff */
[----:B------:R-:W-:Y:S05]  /*7e60*/  BRA `(.L_x_201) ;  /* 0xfffffff4006c7947 */ /* 0x000fea000383ffff */
.L_x_171:
[----:B0-----:R0:W1:Y:S02]  /*7e70*/  SYNCS.PHASECHK.TRANS64.TRYWAIT P0, [R9+URZ], R4 ;  /* 0x00000004090075a7 */ /* 0x001064000800017f */
[----:B-1----:R-:W-:Y:S05]  /*7e80*/  @!P0 NANOSLEEP.SYNCS 0x989680 ;  /* 0x009896800000895d */ /* 0x002fea0003900000 */
[----:B------:R-:W1:Y:S02]  /*7e90*/  @!P0 SYNCS.PHASECHK.TRANS64 P0, [R9+URZ], R4 ;  /* 0x00000004090085a7 */ /* 0x000e64000800007f */
[----:B-1----:R-:W-:Y:S05]  /*7ea0*/  @!P0 BRA `(.L_x_171) ;  /* 0xfffffffc00f08947 */ /* 0x002fea000383ffff */
[----:B------:R-:W-:Y:S05]  /*7eb0*/  BRA `(.L_x_202) ;  /* 0xfffffff4007c7947 */ /* 0x000fea000383ffff */
.L_x_172:
[----:B0-----:R0:W1:Y:S02]  /*7ec0*/  SYNCS.PHASECHK.TRANS64.TRYWAIT P0, [R8+URZ], R5 ;  /* 0x00000005080075a7 */ /* 0x001064000800017f */
[----:B-1----:R-:W-:Y:S05]  /*7ed0*/  @!P0 NANOSLEEP.SYNCS 0x989680 ;  /* 0x009896800000895d */ /* 0x002fea0003900000 */
[----:B------:R-:W1:Y:S02]  /*7ee0*/  @!P0 SYNCS.PHASECHK.TRANS64 P0, [R8+URZ], R5 ;  /* 0x00000005080085a7 */ /* 0x000e64000800007f */
[----:B-1----:R-:W-:Y:S05]  /*7ef0*/  @!P0 BRA `(.L_x_172) ;  /* 0xfffffffc00f08947 */ /* 0x002fea000383ffff */
[----:B------:R-:W-:Y:S05]  /*7f00*/  BRA `(.L_x_203) ;  /* 0xfffffff4008c7947 */ /* 0x000fea000383ffff */
.L_x_173:
[----:B-1----:R1:W2:Y:S02]  /*7f10*/  SYNCS.PHASECHK.TRANS64.TRYWAIT P0, [R11+URZ], R6 ;  /* 0x000000060b0075a7 */ /* 0x0022a4000800017f */
[----:B--2---:R-:W-:Y:S05]  /*7f20*/  @!P0 NANOSLEEP.SYNCS 0x989680 ;  /* 0x009896800000895d */ /* 0x004fea0003900000 */
[----:B------:R-:W2:Y:S02]  /*7f30*/  @!P0 SYNCS.PHASECHK.TRANS64 P0, [R11+URZ], R6 ;  /* 0x000000060b0085a7 */ /* 0x000ea4000800007f */
[----:B--2---:R-:W-:Y:S05]  /*7f40*/  @!P0 BRA `(.L_x_173) ;  /* 0xfffffffc00f08947 */ /* 0x004fea000383ffff */
[----:B------:R-:W-:Y:S05]  /*7f50*/  BRA `(.L_x_204) ;  /* 0xfffffff400947947 */ /* 0x000fea000383ffff */
.L_x_205:
[----:B------:R-:W-:-:S00]  /*7f60*/  BRA `(.L_x_205) ;  /* 0xfffffffc00fc7947 */ /* 0x000fc0000383ffff */
[----:B------:R-:W-:-:S00]  /*7f70*/  NOP ;  /* 0x0000000000007918 */ /* 0x000fc00000000000 */
        /* <DEDUP_REMOVED lines=8> */
.L_x_206:


//--------------------- .nv.global.init           --------------------------
	.section	.nv.global.init,"aw",@progbits
.nv.global.init:
	.type		$str$22,@object
	.size		$str$22,($str$23 - $str$22)
$str$22:
        /*0000*/ 	.byte	0x6b, 0x5f, 0x74, 0x69, 0x6c, 0x65, 0x5f, 0x63, 0x6f, 0x75, 0x6e, 0x74, 0x20, 0x3e, 0x3d, 0x20
        /*0010*/ 	.byte	0x31, 0x00
	.type		$str$23,@object
	.size		$str$23,(__unnamed_1 - $str$23)
$str$23:
        /*0012*/ 	.byte	0x2f, 0x74, 0x6d, 0x70, 0x2f, 0x63, 0x75, 0x74, 0x6c, 0x61, 0x73, 0x73, 0x5f, 0x73, 0x77, 0x65
        /*0022*/ 	.byte	0x65, 0x70, 0x5f, 0x73, 0x72, 0x63, 0x2f, 0x69, 0x6e, 0x63, 0x6c, 0x75, 0x64, 0x65, 0x2f, 0x63
        /*0032*/ 	.byte	0x75, 0x74, 0x6c, 0x61, 0x73, 0x73, 0x2f, 0x67, 0x65, 0x6d, 0x6d, 0x2f, 0x63, 0x6f, 0x6c, 0x6c
        /*0042*/ 	.byte	0x65, 0x63, 0x74, 0x69, 0x76, 0x65, 0x2f, 0x73, 0x6d, 0x39, 0x30, 0x5f, 0x6d, 0x6d, 0x61, 0x5f
        /*0052*/ 	.byte	0x74, 0x6d, 0x61, 0x5f, 0x67, 0x6d, 0x6d, 0x61, 0x5f, 0x73, 0x73, 0x5f, 0x77, 0x61, 0x72, 0x70
        /*0062*/ 	.byte	0x73, 0x70, 0x65, 0x63, 0x69, 0x61, 0x6c, 0x69, 0x7a, 0x65, 0x64, 0x2e, 0x68, 0x70, 0x70, 0x00
	.type		__unnamed_1,@object
	.size		__unnamed_1,(.L_0 - __unnamed_1)
__unnamed_1:
        /*0072*/ 	.byte	0x76, 0x6f, 0x69, 0x64, 0x20, 0x63, 0x75, 0x74, 0x6c, 0x61, 0x73, 0x73, 0x3a, 0x3a, 0x67, 0x65
        /* <DEDUP_REMOVED lines=180> */
.L_0:


//--------------------- .nv.shared._ZN7cutlass13device_kernelINS_4gemm6kernel13GemmUniversalIN4cute5tupleIJiiiiEEENS1_10collective13CollectiveMmaINS1_34MainloopSm90TmaGmmaWarpSpecializedILi22ENS5_IJNS4_1CILi2EEENSA_ILi1EEESC_EEENS1_32KernelTmaWarpSpecializedPingpongEEENS5_IJNSA_ILi64EEENSA_ILi96EEENSA_ILi32EEEEEENS_6half_tENS5_IJlSC_lEEESK_SL_NS4_8TiledMMAINS4_8MMA_AtomIJNS4_4SM904GMMA25MMA_64x96x16_F32F16F16_SSILNSP_5MajorE0ELSR_0ELNSP_7ScaleInE1ELSS_1EEEEEENS4_6LayoutINS5_IJSC_SC_SC_EEENS5_IJNSA_ILi0EEESX_SX_EEEEENS5_IJNS4_10UnderscoreES10_S10_EEEEENS4_13SM90_TMA_LOADENS4_14ComposedLayoutINS4_7SwizzleILi2ELi4ELi3EEENS4_18smem_ptr_flag_bitsILi16EEENSV_INS5_IJNSA_ILi8EEESI_EEENS5_IJSI_SC_EEEEEEEvNS4_8identityENS4_23SM90_TMA_LOAD_MULTICASTES1D_vS1E_EENS_8epilogue10collective6detail29Sm90TmaWarpSpecializedAdapterINS1I_15DefaultEpilogueISK_SL_SL_NS1H_6thread17LinearCombinationISK_Li1EffLNS1M_9ScaleType4KindE0ELNS_15FloatRoundStyleE2ESK_EENS1_15EpilogueDefaultEEEEEvvEEEEvNT_6ParamsE --------------------------
	.section	.nv.shared._ZN7cutlass13device_kernelINS_4gemm6kernel13GemmUniversalIN4cute5tupleIJiiiiEEENS1_10collective13CollectiveMmaINS1_34MainloopSm90TmaGmmaWarpSpecializedILi22ENS5_IJNS4_1CILi2EEENSA_ILi1EEESC_EEENS1_32KernelTmaWarpSpecializedPingpongEEENS5_IJNSA_ILi64EEENSA_ILi96EEENSA_ILi32EEEEEENS_6half_tENS5_IJlSC_lEEESK_SL_NS4_8TiledMMAINS4_8MMA_AtomIJNS4_4SM904GMMA25MMA_64x96x16_F32F16F16_SSILNSP_5MajorE0ELSR_0ELNSP_7ScaleInE1ELSS_1EEEEEENS4_6LayoutINS5_IJSC_SC_SC_EEENS5_IJNSA_ILi0EEESX_SX_EEEEENS5_IJNS4_10UnderscoreES10_S10_EEEEENS4_13SM90_TMA_LOADENS4_14ComposedLayoutINS4_7SwizzleILi2ELi4ELi3EEENS4_18smem_ptr_flag_bitsILi16EEENSV_INS5_IJNSA_ILi8EEESI_EEENS5_IJSI_SC_EEEEEEEvNS4_8identityENS4_23SM90_TMA_LOAD_MULTICASTES1D_vS1E_EENS_8epilogue10collective6detail29Sm90TmaWarpSpecializedAdapterINS1I_15DefaultEpilogueISK_SL_SL_NS1H_6thread17LinearCombinationISK_Li1EffLNS1M_9ScaleType4KindE0ELNS_15FloatRoundStyleE2ESK_EENS1_15EpilogueDefaultEEEEEvvEEEEvNT_6ParamsE,"aw",@nobits
	.sectionflags	@""
	.align	16
	.zero		1024


//--------------------- .nv.shared.reserved.0     --------------------------
	.section	.nv.shared.reserved.0,"aw",@nobits
	.weak		__nv_reservedSMEM_offset_0_alias
	.size		__nv_reservedSMEM_offset_0_alias, 0, 0
	.other		__nv_reservedSMEM_offset_0_alias,@"STO_CUDA_RESERVED_SHARED STV_DEFAULT"
__nv_reservedSMEM_offset_0_alias:
	.zero		0


//--------------------- .nv.global                --------------------------
	.section	.nv.global,"aw",@nobits
.nv.global:
	.type		_ZN40_INTERNAL_ad9054e3_4_k_cu_81921333_141924cute1_E,@object
	.size		_ZN40_INTERNAL_ad9054e3_4_k_cu_81921333_141924cute1_E,(_ZN40_INTERNAL_ad9054e3_4_k_cu_81921333_141924cuda3std3__45__cpo6cbeginE - _ZN40_INTERNAL_ad9054e3_4_k_cu_81921333_141924cute1_E)
_ZN40_INTERNAL_ad9054e3_4_k_cu_81921333_141924cute1_E:
	.zero		1
	.type		_ZN40_INTERNAL_ad9054e3_4_k_cu_81921333_141924cuda3std3__45__cpo6cbeginE,@object
	.size		_ZN40_INTERNAL_ad9054e3_4_k_cu_81921333_141924cuda3std3__45__cpo6cbeginE,(_ZN40_INTERNAL_ad9054e3_4_k_cu_81921333_141924cuda3std3__48in_placeE - _ZN40_INTERNAL_ad9054e3_4_k_cu_81921333_141924cuda3std3__45__cpo6cbeginE)
_ZN40_INTERNAL_ad9054e3_4_k_cu_81921333_141924cuda3std3__45__cpo6cbeginE:
	.zero		1
	.type		_ZN40_INTERNAL_ad9054e3_4_k_cu_81921333_141924cuda3std3__48in_placeE,@object
	.size		_ZN40_INTERNAL_ad9054e3_4_k_cu_81921333_141924cuda3std3__48in_placeE,(_ZN40_INTERNAL_ad9054e3_4_k_cu_81921333_141924cuda3std6ranges3__45__cpo9iter_moveE - _ZN40_INTERNAL_ad9054e3_4_k_cu_81921333_141924cuda3std3__48in_placeE)
_ZN40_INTERNAL_ad9054e3_4_k_cu_81921333_141924cuda3std3__48in_placeE:
	.zero		1
	.type		_ZN40_INTERNAL_ad9054e3_4_k_cu_81921333_141924cuda3std6ranges3__45__cpo9iter_moveE,@object
	.size		_ZN40_INTERNAL_ad9054e3_4_k_cu_81921333_141924cuda3std6ranges3__45__cpo9iter_moveE,(_ZN40_INTERNAL_ad9054e3_4_k_cu_81921333_141924cuda3std3__45__cpo5beginE - _ZN40_INTERNAL_ad9054e3_4_k_cu_81921333_141924cuda3std6ranges3__45__cpo9iter_moveE)
_ZN40_INTERNAL_ad9054e3_4_k_cu_81921333_141924cuda3std6ranges3__45__cpo9iter_moveE:
	.zero		1
	.type		_ZN40_INTERNAL_ad9054e3_4_k_cu_81921333_141924cuda3std3__45__cpo5beginE,@object
	.size		_ZN40_INTERNAL_ad9054e3_4_k_cu_81921333_141924cuda3std3__45__cpo5beginE,(_ZN40_INTERNAL_ad9054e3_4_k_cu_81921333_141924cuda3std3__442_GLOBAL__N__ad9054e3_4_k_cu_81921333_141926ignoreE - _ZN40_INTERNAL_ad9054e3_4_k_cu_81921333_141924cuda3std3__45__cpo5beginE)
_ZN40_INTERNAL_ad9054e3_4_k_cu_81921333_141924cuda3std3__45__cpo5beginE:
	.zero		1
	.type		_ZN40_INTERNAL_ad9054e3_4_k_cu_81921333_141924cuda3std3__442_GLOBAL__N__ad9054e3_4_k_cu_81921333_141926ignoreE,@object
	.size		_ZN40_INTERNAL_ad9054e3_4_k_cu_81921333_141924cuda3std3__442_GLOBAL__N__ad9054e3_4_k_cu_81921333_141926ignoreE,(_ZN40_INTERNAL_ad9054e3_4_k_cu_81921333_141924cute7productE - _ZN40_INTERNAL_ad9054e3_4_k_cu_81921333_141924cuda3std3__442_GLOBAL__N__ad9054e3_4_k_cu_81921333_141926ignoreE)
_ZN40_INTERNAL_ad9054e3_4_k_cu_81921333_141924cuda3std3__442_GLOBAL__N__ad9054e3_4_k_cu_81921333_141926ignoreE:
	.zero		1
	.type		_ZN40_INTERNAL_ad9054e3_4_k_cu_81921333_141924cute7productE,@object
	.size		_ZN40_INTERNAL_ad9054e3_4_k_cu_81921333_141924cute7productE,(_ZN40_INTERNAL_ad9054e3_4_k_cu_81921333_141924cuda3std3__45__cpo3endE - _ZN40_INTERNAL_ad9054e3_4_k_cu_81921333_141924cute7productE)
_ZN40_INTERNAL_ad9054e3_4_k_cu_81921333_141924cute7productE:
	.zero		1
	.type		_ZN40_INTERNAL_ad9054e3_4_k_cu_81921333_141924cuda3std3__45__cpo3endE,@object
	.size		_ZN40_INTERNAL_ad9054e3_4_k_cu_81921333_141924cuda3std3__45__cpo3endE,(_ZN40_INTERNAL_ad9054e3_4_k_cu_81921333_141924cuda3std3__419piecewise_constructE - _ZN40_INTERNAL_ad9054e3_4_k_cu_81921333_141924cuda3std3__45__cpo3endE)
_ZN40_INTERNAL_ad9054e3_4_k_cu_81921333_141924cuda3std3__45__cpo3endE:
	.zero		1
	.type		_ZN40_INTERNAL_ad9054e3_4_k_cu_81921333_141924cuda3std3__419piecewise_constructE,@object
	.size		_ZN40_INTERNAL_ad9054e3_4_k_cu_81921333_141924cuda3std3__419piecewise_constructE,(_ZN40_INTERNAL_ad9054e3_4_k_cu_81921333_141924cuda3std3__45__cpo4cendE - _ZN40_INTERNAL_ad9054e3_4_k_cu_81921333_141924cuda3std3__419piecewise_constructE)
_ZN40_INTERNAL_ad9054e3_4_k_cu_81921333_141924cuda3std3__419piecewise_constructE:
	.zero		1
	.type		_ZN40_INTERNAL_ad9054e3_4_k_cu_81921333_141924cuda3std3__45__cpo4cendE,@object
	.size		_ZN40_INTERNAL_ad9054e3_4_k_cu_81921333_141924cuda3std3__45__cpo4cendE,(_ZN40_INTERNAL_ad9054e3_4_k_cu_81921333_141924cuda3std6ranges3__45__cpo4swapE - _ZN40_INTERNAL_ad9054e3_4_k_cu_81921333_141924cuda3std3__45__cpo4cendE)
_ZN40_INTERNAL_ad9054e3_4_k_cu_81921333_141924cuda3std3__45__cpo4cendE:
	.zero		1
	.type		_ZN40_INTERNAL_ad9054e3_4_k_cu_81921333_141924cuda3std6ranges3__45__cpo4swapE,@object
	.size		_ZN40_INTERNAL_ad9054e3_4_k_cu_81921333_141924cuda3std6ranges3__45__cpo4swapE,(.L_8 - _ZN40_INTERNAL_ad9054e3_4_k_cu_81921333_141924cuda3std6ranges3__45__cpo4swapE)
_ZN40_INTERNAL_ad9054e3_4_k_cu_81921333_141924cuda3std6ranges3__45__cpo4swapE:
	.zero		1
.L_8:


//--------------------- .nv.constant0._ZN7cutlass13device_kernelINS_4gemm6kernel13GemmUniversalIN4cute5tupleIJiiiiEEENS1_10collective13CollectiveMmaINS1_34MainloopSm90TmaGmmaWarpSpecializedILi22ENS5_IJNS4_1CILi2EEENSA_ILi1EEESC_EEENS1_32KernelTmaWarpSpecializedPingpongEEENS5_IJNSA_ILi64EEENSA_ILi96EEENSA_ILi32EEEEEENS_6half_tENS5_IJlSC_lEEESK_SL_NS4_8TiledMMAINS4_8MMA_AtomIJNS4_4SM904GMMA25MMA_64x96x16_F32F16F16_SSILNSP_5MajorE0ELSR_0ELNSP_7ScaleInE1ELSS_1EEEEEENS4_6LayoutINS5_IJSC_SC_SC_EEENS5_IJNSA_ILi0EEESX_SX_EEEEENS5_IJNS4_10UnderscoreES10_S10_EEEEENS4_13SM90_TMA_LOADENS4_14ComposedLayoutINS4_7SwizzleILi2ELi4ELi3EEENS4_18smem_ptr_flag_bitsILi16EEENSV_INS5_IJNSA_ILi8EEESI_EEENS5_IJSI_SC_EEEEEEEvNS4_8identityENS4_23SM90_TMA_LOAD_MULTICASTES1D_vS1E_EENS_8epilogue10collective6detail29Sm90TmaWarpSpecializedAdapterINS1I_15DefaultEpilogueISK_SL_SL_NS1H_6thread17LinearCombinationISK_Li1EffLNS1M_9ScaleType4KindE0ELNS_15FloatRoundStyleE2ESK_EENS1_15EpilogueDefaultEEEEEvvEEEEvNT_6ParamsE --------------------------
	.section	.nv.constant0._ZN7cutlass13device_kernelINS_4gemm6kernel13GemmUniversalIN4cute5tupleIJiiiiEEENS1_10collective13CollectiveMmaINS1_34MainloopSm90TmaGmmaWarpSpecializedILi22ENS5_IJNS4_1CILi2EEENSA_ILi1EEESC_EEENS1_32KernelTmaWarpSpecializedPingpongEEENS5_IJNSA_ILi64EEENSA_ILi96EEENSA_ILi32EEEEEENS_6half_tENS5_IJlSC_lEEESK_SL_NS4_8TiledMMAINS4_8MMA_AtomIJNS4_4SM904GMMA25MMA_64x96x16_F32F16F16_SSILNSP_5MajorE0ELSR_0ELNSP_7ScaleInE1ELSS_1EEEEEENS4_6LayoutINS5_IJSC_SC_SC_EEENS5_IJNSA_ILi0EEESX_SX_EEEEENS5_IJNS4_10UnderscoreES10_S10_EEEEENS4_13SM90_TMA_LOADENS4_14ComposedLayoutINS4_7SwizzleILi2ELi4ELi3EEENS4_18smem_ptr_flag_bitsILi16EEENSV_INS5_IJNSA_ILi8EEESI_EEENS5_IJSI_SC_EEEEEEEvNS4_8identityENS4_23SM90_TMA_LOAD_MULTICASTES1D_vS1E_EENS_8epilogue10collective6detail29Sm90TmaWarpSpecializedAdapterINS1I_15DefaultEpilogueISK_SL_SL_NS1H_6thread17LinearCombinationISK_Li1EffLNS1M_9ScaleType4KindE0ELNS_15FloatRoundStyleE2ESK_EENS1_15EpilogueDefaultEEEEEvvEEEEvNT_6ParamsE,"a",@progbits
	.sectionflags	@""
	.align	4
.nv.constant0._ZN7cutlass13device_kernelINS_4gemm6kernel13GemmUniversalIN4cute5tupleIJiiiiEEENS1_10collective13CollectiveMmaINS1_34MainloopSm90TmaGmmaWarpSpecializedILi22ENS5_IJNS4_1CILi2EEENSA_ILi1EEESC_EEENS1_32KernelTmaWarpSpecializedPingpongEEENS5_IJNSA_ILi64EEENSA_ILi96EEENSA_ILi32EEEEEENS_6half_tENS5_IJlSC_lEEESK_SL_NS4_8TiledMMAINS4_8MMA_AtomIJNS4_4SM904GMMA25MMA_64x96x16_F32F16F16_SSILNSP_5MajorE0ELSR_0ELNSP_7ScaleInE1ELSS_1EEEEEENS4_6LayoutINS5_IJSC_SC_SC_EEENS5_IJNSA_ILi0EEESX_SX_EEEEENS5_IJNS4_10UnderscoreES10_S10_EEEEENS4_13SM90_TMA_LOADENS4_14ComposedLayoutINS4_7SwizzleILi2ELi4ELi3EEENS4_18smem_ptr_flag_bitsILi16EEENSV_INS5_IJNSA_ILi8EEESI_EEENS5_IJSI_SC_EEEEEEEvNS4_8identityENS4_23SM90_TMA_LOAD_MULTICASTES1D_vS1E_EENS_8epilogue10collective6detail29Sm90TmaWarpSpecializedAdapterINS1I_15DefaultEpilogueISK_SL_SL_NS1H_6thread17LinearCombinationISK_Li1EffLNS1M_9ScaleType4KindE0ELNS_15FloatRoundStyleE2ESK_EENS1_15EpilogueDefaultEEEEEvvEEEEvNT_6ParamsE:
	.zero		1664


//--------------------- SYMBOLS --------------------------

	.type		.nv.reservedSmem.offset0,@object
	.size		.nv.reservedSmem.offset0,0x4
	.type		__assertfail,@function
